//
// Generated by NVIDIA NVVM Compiler
//
// Compiler Build ID: CL-36424714
// Cuda compilation tools, release 13.0, V13.0.88
// Based on NVVM 20.0.0
//

.version 9.0
.target sm_100
.address_size 64

	// .globl	_Z18init_one_on_devicePdi
.global .align 4 .b8 precalc_xorwow_matrix[102400];
.global .align 4 .b8 precalc_xorwow_offset_matrix[102400];
.global .align 4 .b8 mrg32k3aM1[2304];
.global .align 4 .b8 mrg32k3aM2[2304];
.global .align 4 .b8 mrg32k3aM1SubSeq[2016];
.global .align 4 .b8 mrg32k3aM2SubSeq[2016];
.global .align 4 .b8 mrg32k3aM1Seq[2304];
.global .align 4 .b8 mrg32k3aM2Seq[2304];
.const .align 8 .b8 __cr_lgamma_table[72];
// _ZZ10prefix_sumPKiPiS1_mE5sdata has been demoted
// _ZZ19array_sum_blockwisePdiS_E5cache has been demoted
.global .align 1 .b8 _ZN34_INTERNAL_39db10e0_4_k_cu_f46183d34cuda3std3__45__cpo5beginE[1];
.global .align 1 .b8 _ZN34_INTERNAL_39db10e0_4_k_cu_f46183d34cuda3std3__45__cpo3endE[1];
.global .align 1 .b8 _ZN34_INTERNAL_39db10e0_4_k_cu_f46183d34cuda3std3__45__cpo6cbeginE[1];
.global .align 1 .b8 _ZN34_INTERNAL_39db10e0_4_k_cu_f46183d34cuda3std3__45__cpo4cendE[1];
.global .align 1 .b8 _ZN34_INTERNAL_39db10e0_4_k_cu_f46183d34cuda3std3__45__cpo6rbeginE[1];
.global .align 1 .b8 _ZN34_INTERNAL_39db10e0_4_k_cu_f46183d34cuda3std3__45__cpo4rendE[1];
.global .align 1 .b8 _ZN34_INTERNAL_39db10e0_4_k_cu_f46183d34cuda3std3__45__cpo7crbeginE[1];
.global .align 1 .b8 _ZN34_INTERNAL_39db10e0_4_k_cu_f46183d34cuda3std3__45__cpo5crendE[1];
.global .align 1 .b8 _ZN34_INTERNAL_39db10e0_4_k_cu_f46183d34cuda3std3__436_GLOBAL__N__39db10e0_4_k_cu_f46183d36ignoreE[1];
.global .align 1 .b8 _ZN34_INTERNAL_39db10e0_4_k_cu_f46183d34cuda3std3__419piecewise_constructE[1];
.global .align 1 .b8 _ZN34_INTERNAL_39db10e0_4_k_cu_f46183d34cuda3std3__48in_placeE[1];
.global .align 1 .b8 _ZN34_INTERNAL_39db10e0_4_k_cu_f46183d34cuda3std3__420unreachable_sentinelE[1];
.global .align 1 .b8 _ZN34_INTERNAL_39db10e0_4_k_cu_f46183d34cuda3std3__47nulloptE[1];
.global .align 1 .b8 _ZN34_INTERNAL_39db10e0_4_k_cu_f46183d34cuda3std3__48unexpectE[1];
.global .align 1 .b8 _ZN34_INTERNAL_39db10e0_4_k_cu_f46183d34cuda3std6ranges3__45__cpo4swapE[1];
.global .align 1 .b8 _ZN34_INTERNAL_39db10e0_4_k_cu_f46183d34cuda3std6ranges3__45__cpo9iter_moveE[1];
.global .align 1 .b8 _ZN34_INTERNAL_39db10e0_4_k_cu_f46183d34cuda3std6ranges3__45__cpo5beginE[1];
.global .align 1 .b8 _ZN34_INTERNAL_39db10e0_4_k_cu_f46183d34cuda3std6ranges3__45__cpo3endE[1];
.global .align 1 .b8 _ZN34_INTERNAL_39db10e0_4_k_cu_f46183d34cuda3std6ranges3__45__cpo6cbeginE[1];
.global .align 1 .b8 _ZN34_INTERNAL_39db10e0_4_k_cu_f46183d34cuda3std6ranges3__45__cpo4cendE[1];
.global .align 1 .b8 _ZN34_INTERNAL_39db10e0_4_k_cu_f46183d34cuda3std6ranges3__45__cpo7advanceE[1];
.global .align 1 .b8 _ZN34_INTERNAL_39db10e0_4_k_cu_f46183d34cuda3std6ranges3__45__cpo9iter_swapE[1];
.global .align 1 .b8 _ZN34_INTERNAL_39db10e0_4_k_cu_f46183d34cuda3std6ranges3__45__cpo4nextE[1];
.global .align 1 .b8 _ZN34_INTERNAL_39db10e0_4_k_cu_f46183d34cuda3std6ranges3__45__cpo4prevE[1];
.global .align 1 .b8 _ZN34_INTERNAL_39db10e0_4_k_cu_f46183d34cuda3std6ranges3__45__cpo4dataE[1];
.global .align 1 .b8 _ZN34_INTERNAL_39db10e0_4_k_cu_f46183d34cuda3std6ranges3__45__cpo5cdataE[1];
.global .align 1 .b8 _ZN34_INTERNAL_39db10e0_4_k_cu_f46183d34cuda3std6ranges3__45__cpo4sizeE[1];
.global .align 1 .b8 _ZN34_INTERNAL_39db10e0_4_k_cu_f46183d34cuda3std6ranges3__45__cpo5ssizeE[1];
.global .align 1 .b8 _ZN34_INTERNAL_39db10e0_4_k_cu_f46183d34cuda3std6ranges3__45__cpo8distanceE[1];
.global .align 1 .b8 _ZN34_INTERNAL_39db10e0_4_k_cu_f46183d36thrust24THRUST_300001_SM_1000_NS8cuda_cub3parE[1];
.global .align 1 .b8 _ZN34_INTERNAL_39db10e0_4_k_cu_f46183d36thrust24THRUST_300001_SM_1000_NS8cuda_cub10par_nosyncE[1];
.global .align 1 .b8 _ZN34_INTERNAL_39db10e0_4_k_cu_f46183d36thrust24THRUST_300001_SM_1000_NS6system6detail10sequential3seqE[1];
.global .align 1 .b8 _ZN34_INTERNAL_39db10e0_4_k_cu_f46183d36thrust24THRUST_300001_SM_1000_NS6system3cpp3parE[1];
.global .align 1 .b8 _ZN34_INTERNAL_39db10e0_4_k_cu_f46183d36thrust24THRUST_300001_SM_1000_NS12placeholders2_1E[1];
.global .align 1 .b8 _ZN34_INTERNAL_39db10e0_4_k_cu_f46183d36thrust24THRUST_300001_SM_1000_NS12placeholders2_2E[1];
.global .align 1 .b8 _ZN34_INTERNAL_39db10e0_4_k_cu_f46183d36thrust24THRUST_300001_SM_1000_NS12placeholders2_3E[1];
.global .align 1 .b8 _ZN34_INTERNAL_39db10e0_4_k_cu_f46183d36thrust24THRUST_300001_SM_1000_NS12placeholders2_4E[1];
.global .align 1 .b8 _ZN34_INTERNAL_39db10e0_4_k_cu_f46183d36thrust24THRUST_300001_SM_1000_NS12placeholders2_5E[1];
.global .align 1 .b8 _ZN34_INTERNAL_39db10e0_4_k_cu_f46183d36thrust24THRUST_300001_SM_1000_NS12placeholders2_6E[1];
.global .align 1 .b8 _ZN34_INTERNAL_39db10e0_4_k_cu_f46183d36thrust24THRUST_300001_SM_1000_NS12placeholders2_7E[1];
.global .align 1 .b8 _ZN34_INTERNAL_39db10e0_4_k_cu_f46183d36thrust24THRUST_300001_SM_1000_NS12placeholders2_8E[1];
.global .align 1 .b8 _ZN34_INTERNAL_39db10e0_4_k_cu_f46183d36thrust24THRUST_300001_SM_1000_NS12placeholders2_9E[1];
.global .align 1 .b8 _ZN34_INTERNAL_39db10e0_4_k_cu_f46183d36thrust24THRUST_300001_SM_1000_NS12placeholders3_10E[1];
.global .align 1 .b8 _ZN34_INTERNAL_39db10e0_4_k_cu_f46183d36thrust24THRUST_300001_SM_1000_NS3seqE[1];
.global .align 1 .b8 _ZN34_INTERNAL_39db10e0_4_k_cu_f46183d36thrust24THRUST_300001_SM_1000_NS6deviceE[1];

.visible .entry _Z18init_one_on_devicePdi(
	.param .u64 .ptr .align 1 _Z18init_one_on_devicePdi_param_0,
	.param .u32 _Z18init_one_on_devicePdi_param_1
)
{
	.reg .pred 	%p<3>;
	.reg .b32 	%r<11>;
	.reg .b64 	%rd<6>;

	ld.param.u64 	%rd2, [_Z18init_one_on_devicePdi_param_0];
	ld.param.u32 	%r6, [_Z18init_one_on_devicePdi_param_1];
	mov.u32 	%r7, %ctaid.x;
	mov.u32 	%r1, %ntid.x;
	mov.u32 	%r8, %tid.x;
	mad.lo.s32 	%r10, %r7, %r1, %r8;
	setp.ge.s32 	%p1, %r10, %r6;
	@%p1 bra 	$L__BB0_3;
	mov.u32 	%r9, %nctaid.x;
	mul.lo.s32 	%r3, %r1, %r9;
	cvta.to.global.u64 	%rd1, %rd2;
$L__BB0_2:
	mul.wide.s32 	%rd3, %r10, 8;
	add.s64 	%rd4, %rd1, %rd3;
	mov.b64 	%rd5, 4607182418800017408;
	st.global.u64 	[%rd4], %rd5;
	add.s32 	%r10, %r10, %r3;
	setp.lt.s32 	%p2, %r10, %r6;
	@%p2 bra 	$L__BB0_2;
$L__BB0_3:
	ret;

}
	// .globl	_Z14init_on_devicePiii
.visible .entry _Z14init_on_devicePiii(
	.param .u64 .ptr .align 1 _Z14init_on_devicePiii_param_0,
	.param .u32 _Z14init_on_devicePiii_param_1,
	.param .u32 _Z14init_on_devicePiii_param_2
)
{
	.reg .pred 	%p<3>;
	.reg .b32 	%r<12>;
	.reg .b64 	%rd<5>;

	ld.param.u64 	%rd2, [_Z14init_on_devicePiii_param_0];
	ld.param.u32 	%r6, [_Z14init_on_devicePiii_param_1];
	ld.param.u32 	%r7, [_Z14init_on_devicePiii_param_2];
	mov.u32 	%r8, %ctaid.x;
	mov.u32 	%r1, %ntid.x;
	mov.u32 	%r9, %tid.x;
	mad.lo.s32 	%r11, %r8, %r1, %r9;
	setp.ge.s32 	%p1, %r11, %r6;
	@%p1 bra 	$L__BB1_3;
	mov.u32 	%r10, %nctaid.x;
	mul.lo.s32 	%r3, %r1, %r10;
	cvta.to.global.u64 	%rd1, %rd2;
$L__BB1_2:
	mul.wide.s32 	%rd3, %r11, 4;
	add.s64 	%rd4, %rd1, %rd3;
	st.global.u32 	[%rd4], %r7;
	add.s32 	%r11, %r11, %r3;
	setp.lt.s32 	%p2, %r11, %r6;
	@%p2 bra 	$L__BB1_2;
$L__BB1_3:
	ret;

}
	// .globl	_Z13copy_with_padPdS_jj
.visible .entry _Z13copy_with_padPdS_jj(
	.param .u64 .ptr .align 1 _Z13copy_with_padPdS_jj_param_0,
	.param .u64 .ptr .align 1 _Z13copy_with_padPdS_jj_param_1,
	.param .u32 _Z13copy_with_padPdS_jj_param_2,
	.param .u32 _Z13copy_with_padPdS_jj_param_3
)
{
	.reg .pred 	%p<13>;
	.reg .b32 	%r<12>;
	.reg .b64 	%rd<58>;
	.reg .b64 	%fd<21>;

	ld.param.u64 	%rd32, [_Z13copy_with_padPdS_jj_param_0];
	ld.param.u64 	%rd33, [_Z13copy_with_padPdS_jj_param_1];
	ld.param.u32 	%r3, [_Z13copy_with_padPdS_jj_param_2];
	ld.param.u32 	%r4, [_Z13copy_with_padPdS_jj_param_3];
	cvta.to.global.u64 	%rd1, %rd32;
	cvta.to.global.u64 	%rd2, %rd33;
	mov.u32 	%r5, %ctaid.x;
	mov.u32 	%r1, %ntid.x;
	mov.u32 	%r6, %tid.x;
	mad.lo.s32 	%r2, %r5, %r1, %r6;
	cvt.u64.u32 	%rd3, %r4;
	setp.ge.u32 	%p1, %r2, %r4;
	@%p1 bra 	$L__BB2_20;
	cvt.u64.u32 	%rd56, %r2;
	cvt.u64.u32 	%rd5, %r3;
	mov.u32 	%r7, %nctaid.x;
	mul.lo.s32 	%r8, %r1, %r7;
	cvt.u64.u32 	%rd6, %r8;
	add.s64 	%rd34, %rd6, %rd56;
	max.u64 	%rd35, %rd34, %rd3;
	setp.lt.u64 	%p2, %rd34, %rd3;
	selp.u64 	%rd7, 1, 0, %p2;
	add.s64 	%rd36, %rd34, %rd7;
	sub.s64 	%rd8, %rd35, %rd36;
	and.b64  	%rd37, %rd8, -4294967296;
	setp.ne.s64 	%p3, %rd37, 0;
	@%p3 bra 	$L__BB2_3;
	cvt.u32.u64 	%r9, %rd6;
	cvt.u32.u64 	%r10, %rd8;
	div.u32 	%r11, %r10, %r9;
	cvt.u64.u32 	%rd52, %r11;
	bra.uni 	$L__BB2_4;
$L__BB2_3:
	div.u64 	%rd52, %rd8, %rd6;
$L__BB2_4:
	add.s64 	%rd12, %rd52, %rd7;
	and.b64  	%rd38, %rd12, 3;
	setp.eq.s64 	%p4, %rd38, 3;
	@%p4 bra 	$L__BB2_9;
	shl.b64 	%rd54, %rd56, 3;
	shl.b64 	%rd14, %rd6, 3;
	add.s64 	%rd39, %rd12, 1;
	and.b64  	%rd53, %rd39, 3;
$L__BB2_6:
	.pragma "nounroll";
	setp.ge.u64 	%p5, %rd56, %rd5;
	mov.f64 	%fd16, 0d40F869F000000000;
	@%p5 bra 	$L__BB2_8;
	add.s64 	%rd40, %rd1, %rd54;
	ld.global.f64 	%fd16, [%rd40];
$L__BB2_8:
	add.s64 	%rd41, %rd2, %rd54;
	st.global.f64 	[%rd41], %fd16;
	add.s64 	%rd56, %rd56, %rd6;
	add.s64 	%rd54, %rd54, %rd14;
	add.s64 	%rd53, %rd53, -1;
	setp.ne.s64 	%p6, %rd53, 0;
	@%p6 bra 	$L__BB2_6;
$L__BB2_9:
	setp.lt.u64 	%p7, %rd12, 3;
	@%p7 bra 	$L__BB2_20;
	shl.b64 	%rd26, %rd6, 3;
$L__BB2_11:
	setp.ge.u64 	%p8, %rd56, %rd5;
	mov.f64 	%fd17, 0d40F869F000000000;
	@%p8 bra 	$L__BB2_13;
	shl.b64 	%rd42, %rd56, 3;
	add.s64 	%rd43, %rd1, %rd42;
	ld.global.f64 	%fd17, [%rd43];
$L__BB2_13:
	shl.b64 	%rd44, %rd56, 3;
	add.s64 	%rd24, %rd2, %rd44;
	st.global.f64 	[%rd24], %fd17;
	add.s64 	%rd25, %rd56, %rd6;
	setp.ge.u64 	%p9, %rd25, %rd5;
	mov.f64 	%fd18, 0d40F869F000000000;
	@%p9 bra 	$L__BB2_15;
	shl.b64 	%rd45, %rd25, 3;
	add.s64 	%rd46, %rd1, %rd45;
	ld.global.f64 	%fd18, [%rd46];
$L__BB2_15:
	add.s64 	%rd27, %rd24, %rd26;
	st.global.f64 	[%rd27], %fd18;
	add.s64 	%rd28, %rd25, %rd6;
	setp.ge.u64 	%p10, %rd28, %rd5;
	mov.f64 	%fd19, 0d40F869F000000000;
	@%p10 bra 	$L__BB2_17;
	shl.b64 	%rd47, %rd28, 3;
	add.s64 	%rd48, %rd1, %rd47;
	ld.global.f64 	%fd19, [%rd48];
$L__BB2_17:
	add.s64 	%rd29, %rd27, %rd26;
	st.global.f64 	[%rd29], %fd19;
	add.s64 	%rd30, %rd28, %rd6;
	setp.ge.u64 	%p11, %rd30, %rd5;
	mov.f64 	%fd20, 0d40F869F000000000;
	@%p11 bra 	$L__BB2_19;
	shl.b64 	%rd49, %rd30, 3;
	add.s64 	%rd50, %rd1, %rd49;
	ld.global.f64 	%fd20, [%rd50];
$L__BB2_19:
	add.s64 	%rd51, %rd29, %rd26;
	st.global.f64 	[%rd51], %fd20;
	add.s64 	%rd56, %rd30, %rd6;
	setp.lt.u64 	%p12, %rd56, %rd3;
	@%p12 bra 	$L__BB2_11;
$L__BB2_20:
	ret;

}
	// .globl	_Z27copy_back_from_padded_arrayPdS_j
.visible .entry _Z27copy_back_from_padded_arrayPdS_j(
	.param .u64 .ptr .align 1 _Z27copy_back_from_padded_arrayPdS_j_param_0,
	.param .u64 .ptr .align 1 _Z27copy_back_from_padded_arrayPdS_j_param_1,
	.param .u32 _Z27copy_back_from_padded_arrayPdS_j_param_2
)
{
	.reg .pred 	%p<8>;
	.reg .b32 	%r<11>;
	.reg .b64 	%rd<51>;
	.reg .b64 	%fd<6>;

	ld.param.u64 	%rd24, [_Z27copy_back_from_padded_arrayPdS_j_param_0];
	ld.param.u64 	%rd25, [_Z27copy_back_from_padded_arrayPdS_j_param_1];
	ld.param.u32 	%r3, [_Z27copy_back_from_padded_arrayPdS_j_param_2];
	cvta.to.global.u64 	%rd1, %rd25;
	cvta.to.global.u64 	%rd2, %rd24;
	mov.u32 	%r4, %ctaid.x;
	mov.u32 	%r1, %ntid.x;
	mov.u32 	%r5, %tid.x;
	mad.lo.s32 	%r2, %r4, %r1, %r5;
	cvt.u64.u32 	%rd3, %r3;
	setp.ge.u32 	%p1, %r2, %r3;
	@%p1 bra 	$L__BB3_10;
	cvt.u64.u32 	%rd49, %r2;
	mov.u32 	%r6, %nctaid.x;
	mul.lo.s32 	%r7, %r1, %r6;
	cvt.u64.u32 	%rd5, %r7;
	add.s64 	%rd26, %rd5, %rd49;
	max.u64 	%rd27, %rd26, %rd3;
	setp.lt.u64 	%p2, %rd26, %rd3;
	selp.u64 	%rd6, 1, 0, %p2;
	add.s64 	%rd28, %rd26, %rd6;
	sub.s64 	%rd7, %rd27, %rd28;
	and.b64  	%rd29, %rd7, -4294967296;
	setp.ne.s64 	%p3, %rd29, 0;
	@%p3 bra 	$L__BB3_3;
	cvt.u32.u64 	%r8, %rd5;
	cvt.u32.u64 	%r9, %rd7;
	div.u32 	%r10, %r9, %r8;
	cvt.u64.u32 	%rd45, %r10;
	bra.uni 	$L__BB3_4;
$L__BB3_3:
	div.u64 	%rd45, %rd7, %rd5;
$L__BB3_4:
	add.s64 	%rd11, %rd45, %rd6;
	and.b64  	%rd30, %rd11, 3;
	setp.eq.s64 	%p4, %rd30, 3;
	@%p4 bra 	$L__BB3_7;
	shl.b64 	%rd47, %rd49, 3;
	shl.b64 	%rd13, %rd5, 3;
	add.s64 	%rd31, %rd11, 1;
	and.b64  	%rd46, %rd31, 3;
$L__BB3_6:
	.pragma "nounroll";
	add.s64 	%rd32, %rd2, %rd47;
	ld.global.f64 	%fd1, [%rd32];
	add.s64 	%rd33, %rd1, %rd47;
	st.global.f64 	[%rd33], %fd1;
	add.s64 	%rd49, %rd49, %rd5;
	add.s64 	%rd47, %rd47, %rd13;
	add.s64 	%rd46, %rd46, -1;
	setp.ne.s64 	%p5, %rd46, 0;
	@%p5 bra 	$L__BB3_6;
$L__BB3_7:
	setp.lt.u64 	%p6, %rd11, 3;
	@%p6 bra 	$L__BB3_10;
	shl.b64 	%rd37, %rd5, 3;
	shl.b64 	%rd44, %rd5, 2;
$L__BB3_9:
	shl.b64 	%rd34, %rd49, 3;
	add.s64 	%rd35, %rd2, %rd34;
	ld.global.f64 	%fd2, [%rd35];
	add.s64 	%rd36, %rd1, %rd34;
	st.global.f64 	[%rd36], %fd2;
	add.s64 	%rd38, %rd35, %rd37;
	ld.global.f64 	%fd3, [%rd38];
	add.s64 	%rd39, %rd36, %rd37;
	st.global.f64 	[%rd39], %fd3;
	add.s64 	%rd40, %rd38, %rd37;
	ld.global.f64 	%fd4, [%rd40];
	add.s64 	%rd41, %rd39, %rd37;
	st.global.f64 	[%rd41], %fd4;
	add.s64 	%rd42, %rd40, %rd37;
	ld.global.f64 	%fd5, [%rd42];
	add.s64 	%rd43, %rd41, %rd37;
	st.global.f64 	[%rd43], %fd5;
	add.s64 	%rd49, %rd44, %rd49;
	setp.lt.u64 	%p7, %rd49, %rd3;
	@%p7 bra 	$L__BB3_9;
$L__BB3_10:
	ret;

}
	// .globl	_Z14bitonicSortGPUPdii
.visible .entry _Z14bitonicSortGPUPdii(
	.param .u64 .ptr .align 1 _Z14bitonicSortGPUPdii_param_0,
	.param .u32 _Z14bitonicSortGPUPdii_param_1,
	.param .u32 _Z14bitonicSortGPUPdii_param_2
)
{
	.reg .pred 	%p<5>;
	.reg .b32 	%r<9>;
	.reg .b64 	%rd<11>;
	.reg .b64 	%fd<5>;

	ld.param.u64 	%rd6, [_Z14bitonicSortGPUPdii_param_0];
	ld.param.u32 	%r4, [_Z14bitonicSortGPUPdii_param_1];
	ld.param.u32 	%r3, [_Z14bitonicSortGPUPdii_param_2];
	cvta.to.global.u64 	%rd1, %rd6;
	mov.u32 	%r5, %tid.x;
	mov.u32 	%r6, %ntid.x;
	mov.u32 	%r7, %ctaid.x;
	mad.lo.s32 	%r1, %r6, %r7, %r5;
	xor.b32  	%r2, %r4, %r1;
	setp.le.u32 	%p1, %r2, %r1;
	@%p1 bra 	$L__BB4_6;
	and.b32  	%r8, %r3, %r1;
	setp.ne.s32 	%p2, %r8, 0;
	@%p2 bra 	$L__BB4_4;
	mul.wide.u32 	%rd9, %r1, 8;
	add.s64 	%rd2, %rd1, %rd9;
	ld.global.f64 	%fd1, [%rd2];
	mul.wide.u32 	%rd10, %r2, 8;
	add.s64 	%rd3, %rd1, %rd10;
	ld.global.f64 	%fd2, [%rd3];
	setp.leu.f64 	%p4, %fd1, %fd2;
	@%p4 bra 	$L__BB4_6;
	st.global.f64 	[%rd2], %fd2;
	st.global.f64 	[%rd3], %fd1;
	bra.uni 	$L__BB4_6;
$L__BB4_4:
	mul.wide.u32 	%rd7, %r1, 8;
	add.s64 	%rd4, %rd1, %rd7;
	ld.global.f64 	%fd3, [%rd4];
	mul.wide.u32 	%rd8, %r2, 8;
	add.s64 	%rd5, %rd1, %rd8;
	ld.global.f64 	%fd4, [%rd5];
	setp.geu.f64 	%p3, %fd3, %fd4;
	@%p3 bra 	$L__BB4_6;
	st.global.f64 	[%rd4], %fd4;
	st.global.f64 	[%rd5], %fd3;
$L__BB4_6:
	ret;

}
	// .globl	_Z10prefix_sumPKiPiS1_m
.visible .entry _Z10prefix_sumPKiPiS1_m(
	.param .u64 .ptr .align 1 _Z10prefix_sumPKiPiS1_m_param_0,
	.param .u64 .ptr .align 1 _Z10prefix_sumPKiPiS1_m_param_1,
	.param .u64 .ptr .align 1 _Z10prefix_sumPKiPiS1_m_param_2,
	.param .u64 _Z10prefix_sumPKiPiS1_m_param_3
)
{
	.reg .pred 	%p<28>;
	.reg .b32 	%r<55>;
	.reg .b64 	%rd<13>;
	// demoted variable
	.shared .align 4 .b8 _ZZ10prefix_sumPKiPiS1_mE5sdata[128];
	ld.param.u64 	%rd3, [_Z10prefix_sumPKiPiS1_m_param_0];
	ld.param.u64 	%rd1, [_Z10prefix_sumPKiPiS1_m_param_1];
	ld.param.u64 	%rd2, [_Z10prefix_sumPKiPiS1_m_param_2];
	cvta.to.global.u64 	%rd4, %rd3;
	mov.u32 	%r1, %tid.x;
	mov.u32 	%r2, %ntid.x;
	mov.u32 	%r3, %ctaid.x;
	mad.lo.s32 	%r4, %r2, %r3, %r1;
	and.b32  	%r5, %r1, 31;
	shr.u32 	%r6, %r1, 5;
	mul.wide.u32 	%rd5, %r4, 4;
	add.s64 	%rd6, %rd4, %rd5;
	ld.global.u32 	%r14, [%rd6];
	shfl.sync.up.b32	%r15|%p1, %r14, 1, 0, -1;
	setp.eq.s32 	%p2, %r5, 0;
	selp.b32 	%r16, 0, %r15, %p2;
	add.s32 	%r17, %r16, %r14;
	shfl.sync.up.b32	%r18|%p3, %r17, 2, 0, -1;
	setp.lt.u32 	%p4, %r5, 2;
	selp.b32 	%r19, 0, %r18, %p4;
	add.s32 	%r20, %r19, %r17;
	shfl.sync.up.b32	%r21|%p5, %r20, 4, 0, -1;
	setp.lt.u32 	%p6, %r5, 4;
	selp.b32 	%r22, 0, %r21, %p6;
	add.s32 	%r23, %r22, %r20;
	shfl.sync.up.b32	%r24|%p7, %r23, 8, 0, -1;
	setp.lt.u32 	%p8, %r5, 8;
	selp.b32 	%r25, 0, %r24, %p8;
	add.s32 	%r26, %r25, %r23;
	shfl.sync.up.b32	%r27|%p9, %r26, 16, 0, -1;
	setp.lt.u32 	%p10, %r5, 16;
	selp.b32 	%r28, 0, %r27, %p10;
	add.s32 	%r54, %r28, %r26;
	setp.ne.s32 	%p11, %r5, 31;
	shl.b32 	%r29, %r6, 2;
	mov.u32 	%r30, _ZZ10prefix_sumPKiPiS1_mE5sdata;
	add.s32 	%r8, %r30, %r29;
	@%p11 bra 	$L__BB5_2;
	st.shared.u32 	[%r8], %r54;
$L__BB5_2:
	bar.sync 	0;
	setp.gt.u32 	%p12, %r1, 31;
	@%p12 bra 	$L__BB5_6;
	shr.u32 	%r32, %r2, 5;
	setp.ge.u32 	%p13, %r1, %r32;
	shl.b32 	%r33, %r5, 2;
	add.s32 	%r9, %r30, %r33;
	mov.b32 	%r53, 0;
	@%p13 bra 	$L__BB5_5;
	ld.shared.u32 	%r53, [%r9];
$L__BB5_5:
	setp.lt.u32 	%p14, %r5, 16;
	setp.lt.u32 	%p15, %r5, 8;
	setp.lt.u32 	%p16, %r5, 4;
	setp.lt.u32 	%p17, %r5, 2;
	setp.eq.s32 	%p18, %r5, 0;
	shfl.sync.up.b32	%r35|%p19, %r53, 1, 0, -1;
	selp.b32 	%r36, 0, %r35, %p18;
	add.s32 	%r37, %r36, %r53;
	shfl.sync.up.b32	%r38|%p20, %r37, 2, 0, -1;
	selp.b32 	%r39, 0, %r38, %p17;
	add.s32 	%r40, %r39, %r37;
	shfl.sync.up.b32	%r41|%p21, %r40, 4, 0, -1;
	selp.b32 	%r42, 0, %r41, %p16;
	add.s32 	%r43, %r42, %r40;
	shfl.sync.up.b32	%r44|%p22, %r43, 8, 0, -1;
	selp.b32 	%r45, 0, %r44, %p15;
	add.s32 	%r46, %r45, %r43;
	shfl.sync.up.b32	%r47|%p23, %r46, 16, 0, -1;
	selp.b32 	%r48, 0, %r47, %p14;
	add.s32 	%r49, %r48, %r46;
	st.shared.u32 	[%r9], %r49;
$L__BB5_6:
	setp.lt.u32 	%p24, %r1, 32;
	bar.sync 	0;
	@%p24 bra 	$L__BB5_8;
	ld.shared.u32 	%r50, [%r8+-4];
	add.s32 	%r54, %r50, %r54;
$L__BB5_8:
	setp.ne.s32 	%p25, %r5, 31;
	shr.u32 	%r51, %r2, 5;
	add.s32 	%r52, %r51, -1;
	setp.ne.s32 	%p26, %r6, %r52;
	or.pred  	%p27, %p25, %p26;
	@%p27 bra 	$L__BB5_10;
	cvta.to.global.u64 	%rd7, %rd2;
	mul.wide.u32 	%rd8, %r3, 4;
	add.s64 	%rd9, %rd7, %rd8;
	st.global.u32 	[%rd9], %r54;
$L__BB5_10:
	cvta.to.global.u64 	%rd10, %rd1;
	add.s64 	%rd12, %rd10, %rd5;
	st.global.u32 	[%rd12], %r54;
	ret;

}
	// .globl	_Z16prefix_sum_finalPKiPiS1_m
.visible .entry _Z16prefix_sum_finalPKiPiS1_m(
	.param .u64 .ptr .align 1 _Z16prefix_sum_finalPKiPiS1_m_param_0,
	.param .u64 .ptr .align 1 _Z16prefix_sum_finalPKiPiS1_m_param_1,
	.param .u64 .ptr .align 1 _Z16prefix_sum_finalPKiPiS1_m_param_2,
	.param .u64 _Z16prefix_sum_finalPKiPiS1_m_param_3
)
{
	.reg .pred 	%p<2>;
	.reg .b32 	%r<9>;
	.reg .b64 	%rd<9>;

	ld.param.u64 	%rd1, [_Z16prefix_sum_finalPKiPiS1_m_param_1];
	ld.param.u64 	%rd2, [_Z16prefix_sum_finalPKiPiS1_m_param_2];
	mov.u32 	%r1, %ctaid.x;
	setp.eq.s32 	%p1, %r1, 0;
	@%p1 bra 	$L__BB6_2;
	cvta.to.global.u64 	%rd3, %rd2;
	cvta.to.global.u64 	%rd4, %rd1;
	mov.u32 	%r2, %ntid.x;
	mov.u32 	%r3, %tid.x;
	mad.lo.s32 	%r4, %r2, %r1, %r3;
	add.s32 	%r5, %r1, -1;
	mul.wide.u32 	%rd5, %r5, 4;
	add.s64 	%rd6, %rd3, %rd5;
	ld.global.u32 	%r6, [%rd6];
	mul.wide.u32 	%rd7, %r4, 4;
	add.s64 	%rd8, %rd4, %rd7;
	ld.global.u32 	%r7, [%rd8];
	add.s32 	%r8, %r7, %r6;
	st.global.u32 	[%rd8], %r8;
$L__BB6_2:
	ret;

}
	// .globl	_Z16shift_prefix_sumPii
.visible .entry _Z16shift_prefix_sumPii(
	.param .u64 .ptr .align 1 _Z16shift_prefix_sumPii_param_0,
	.param .u32 _Z16shift_prefix_sumPii_param_1
)
{
	.reg .pred 	%p<3>;
	.reg .b32 	%r<11>;
	.reg .b64 	%rd<5>;

	ld.param.u64 	%rd2, [_Z16shift_prefix_sumPii_param_0];
	ld.param.u32 	%r3, [_Z16shift_prefix_sumPii_param_1];
	cvta.to.global.u64 	%rd1, %rd2;
	mov.u32 	%r4, %tid.x;
	mov.u32 	%r5, %ntid.x;
	mov.u32 	%r6, %ctaid.x;
	mad.lo.s32 	%r1, %r5, %r6, %r4;
	add.s32 	%r2, %r3, -1;
	setp.ge.s32 	%p1, %r1, %r2;
	@%p1 bra 	$L__BB7_2;
	sub.s32 	%r8, %r3, %r1;
	add.s32 	%r9, %r8, -2;
	mul.wide.s32 	%rd3, %r9, 4;
	add.s64 	%rd4, %rd1, %rd3;
	ld.global.u32 	%r10, [%rd4];
	st.global.u32 	[%rd4+4], %r10;
	bra.uni 	$L__BB7_4;
$L__BB7_2:
	setp.ne.s32 	%p2, %r1, %r2;
	@%p2 bra 	$L__BB7_4;
	mov.b32 	%r7, 0;
	st.global.u32 	[%rd1], %r7;
$L__BB7_4:
	ret;

}
	// .globl	_Z10safe_shiftPiS_i
.visible .entry _Z10safe_shiftPiS_i(
	.param .u64 .ptr .align 1 _Z10safe_shiftPiS_i_param_0,
	.param .u64 .ptr .align 1 _Z10safe_shiftPiS_i_param_1,
	.param .u32 _Z10safe_shiftPiS_i_param_2
)
{
	.reg .pred 	%p<3>;
	.reg .b32 	%r<8>;
	.reg .b64 	%rd<8>;

	ld.param.u64 	%rd2, [_Z10safe_shiftPiS_i_param_0];
	ld.param.u64 	%rd3, [_Z10safe_shiftPiS_i_param_1];
	ld.param.u32 	%r2, [_Z10safe_shiftPiS_i_param_2];
	cvta.to.global.u64 	%rd1, %rd3;
	mov.u32 	%r3, %tid.x;
	mov.u32 	%r4, %ntid.x;
	mov.u32 	%r5, %ctaid.x;
	mad.lo.s32 	%r1, %r4, %r5, %r3;
	setp.ne.s32 	%p1, %r1, 0;
	@%p1 bra 	$L__BB8_2;
	mov.b32 	%r7, 0;
	st.global.u32 	[%rd1], %r7;
	bra.uni 	$L__BB8_4;
$L__BB8_2:
	setp.ge.s32 	%p2, %r1, %r2;
	@%p2 bra 	$L__BB8_4;
	cvta.to.global.u64 	%rd4, %rd2;
	mul.wide.s32 	%rd5, %r1, 4;
	add.s64 	%rd6, %rd4, %rd5;
	ld.global.u32 	%r6, [%rd6+-4];
	add.s64 	%rd7, %rd1, %rd5;
	st.global.u32 	[%rd7], %r6;
$L__BB8_4:
	ret;

}
	// .globl	_Z9copy_backPiS_i
.visible .entry _Z9copy_backPiS_i(
	.param .u64 .ptr .align 1 _Z9copy_backPiS_i_param_0,
	.param .u64 .ptr .align 1 _Z9copy_backPiS_i_param_1,
	.param .u32 _Z9copy_backPiS_i_param_2
)
{
	.reg .pred 	%p<2>;
	.reg .b32 	%r<7>;
	.reg .b64 	%rd<8>;

	ld.param.u64 	%rd1, [_Z9copy_backPiS_i_param_0];
	ld.param.u64 	%rd2, [_Z9copy_backPiS_i_param_1];
	ld.param.u32 	%r2, [_Z9copy_backPiS_i_param_2];
	mov.u32 	%r3, %tid.x;
	mov.u32 	%r4, %ntid.x;
	mov.u32 	%r5, %ctaid.x;
	mad.lo.s32 	%r1, %r4, %r5, %r3;
	setp.ge.s32 	%p1, %r1, %r2;
	@%p1 bra 	$L__BB9_2;
	cvta.to.global.u64 	%rd3, %rd1;
	cvta.to.global.u64 	%rd4, %rd2;
	mul.wide.s32 	%rd5, %r1, 4;
	add.s64 	%rd6, %rd3, %rd5;
	ld.global.u32 	%r6, [%rd6];
	add.s64 	%rd7, %rd4, %rd5;
	st.global.u32 	[%rd7], %r6;
$L__BB9_2:
	ret;

}
	// .globl	_Z37calc_augmented_forman_ricci_curvaturePiS_S_S_S_PdS0_i
.visible .entry _Z37calc_augmented_forman_ricci_curvaturePiS_S_S_S_PdS0_i(
	.param .u64 .ptr .align 1 _Z37calc_augmented_forman_ricci_curvaturePiS_S_S_S_PdS0_i_param_0,
	.param .u64 .ptr .align 1 _Z37calc_augmented_forman_ricci_curvaturePiS_S_S_S_PdS0_i_param_1,
	.param .u64 .ptr .align 1 _Z37calc_augmented_forman_ricci_curvaturePiS_S_S_S_PdS0_i_param_2,
	.param .u64 .ptr .align 1 _Z37calc_augmented_forman_ricci_curvaturePiS_S_S_S_PdS0_i_param_3,
	.param .u64 .ptr .align 1 _Z37calc_augmented_forman_ricci_curvaturePiS_S_S_S_PdS0_i_param_4,
	.param .u64 .ptr .align 1 _Z37calc_augmented_forman_ricci_curvaturePiS_S_S_S_PdS0_i_param_5,
	.param .u64 .ptr .align 1 _Z37calc_augmented_forman_ricci_curvaturePiS_S_S_S_PdS0_i_param_6,
	.param .u32 _Z37calc_augmented_forman_ricci_curvaturePiS_S_S_S_PdS0_i_param_7
)
{
	.reg .pred 	%p<65>;
	.reg .b32 	%r<128>;
	.reg .b64 	%rd<95>;
	.reg .b64 	%fd<328>;

	ld.param.u64 	%rd26, [_Z37calc_augmented_forman_ricci_curvaturePiS_S_S_S_PdS0_i_param_0];
	ld.param.u64 	%rd27, [_Z37calc_augmented_forman_ricci_curvaturePiS_S_S_S_PdS0_i_param_1];
	ld.param.u64 	%rd28, [_Z37calc_augmented_forman_ricci_curvaturePiS_S_S_S_PdS0_i_param_2];
	ld.param.u64 	%rd23, [_Z37calc_augmented_forman_ricci_curvaturePiS_S_S_S_PdS0_i_param_3];
	ld.param.u64 	%rd29, [_Z37calc_augmented_forman_ricci_curvaturePiS_S_S_S_PdS0_i_param_5];
	ld.param.u32 	%r60, [_Z37calc_augmented_forman_ricci_curvaturePiS_S_S_S_PdS0_i_param_7];
	cvta.to.global.u64 	%rd1, %rd29;
	cvta.to.global.u64 	%rd2, %rd26;
	cvta.to.global.u64 	%rd3, %rd27;
	cvta.to.global.u64 	%rd4, %rd28;
	mov.u32 	%r61, %tid.x;
	mov.u32 	%r1, %ntid.x;
	mov.u32 	%r62, %ctaid.x;
	mad.lo.s32 	%r108, %r1, %r62, %r61;
	setp.ge.s32 	%p1, %r108, %r60;
	@%p1 bra 	$L__BB10_98;
	mov.u32 	%r63, %nctaid.x;
	mul.lo.s32 	%r3, %r63, %r1;
	cvta.to.global.u64 	%rd5, %rd23;
$L__BB10_2:
	ld.param.u64 	%rd91, [_Z37calc_augmented_forman_ricci_curvaturePiS_S_S_S_PdS0_i_param_4];
	mul.wide.s32 	%rd31, %r108, 4;
	add.s64 	%rd32, %rd5, %rd31;
	ld.global.u32 	%r5, [%rd32];
	cvta.to.global.u64 	%rd33, %rd91;
	add.s64 	%rd34, %rd33, %rd31;
	ld.global.u32 	%r6, [%rd34];
	mul.wide.s32 	%rd35, %r5, 4;
	add.s64 	%rd36, %rd4, %rd35;
	ld.global.u32 	%r7, [%rd36];
	setp.lt.s32 	%p2, %r7, 1;
	add.s64 	%rd6, %rd3, %rd35;
	mov.b64 	%rd30, -1;
	mov.u64 	%rd93, %rd30;
	@%p2 bra 	$L__BB10_6;
	ld.global.u32 	%r8, [%rd6];
	mov.b32 	%r109, 0;
$L__BB10_4:
	add.s32 	%r65, %r8, %r109;
	cvt.s64.s32 	%rd93, %r65;
	mul.wide.s32 	%rd37, %r65, 4;
	add.s64 	%rd38, %rd2, %rd37;
	ld.global.u32 	%r66, [%rd38];
	setp.eq.s32 	%p3, %r66, %r6;
	@%p3 bra 	$L__BB10_6;
	add.s32 	%r109, %r109, 1;
	setp.lt.s32 	%p4, %r109, %r7;
	mov.u64 	%rd93, %rd30;
	@%p4 bra 	$L__BB10_4;
$L__BB10_6:
	mul.wide.s32 	%rd40, %r6, 4;
	add.s64 	%rd41, %rd4, %rd40;
	ld.global.u32 	%r11, [%rd41];
	setp.gt.s32 	%p5, %r11, 0;
	@%p5 bra 	$L__BB10_8;
	add.s64 	%rd44, %rd3, %rd40;
	ld.global.u32 	%r117, [%rd44];
	mov.b64 	%rd94, -1;
	bra.uni 	$L__BB10_11;
$L__BB10_8:
	add.s64 	%rd46, %rd3, %rd40;
	ld.global.u32 	%r117, [%rd46];
	mov.b32 	%r110, 0;
$L__BB10_9:
	add.s32 	%r68, %r117, %r110;
	cvt.s64.s32 	%rd94, %r68;
	mul.wide.s32 	%rd47, %r68, 4;
	add.s64 	%rd48, %rd2, %rd47;
	ld.global.u32 	%r69, [%rd48];
	setp.eq.s32 	%p6, %r69, %r5;
	@%p6 bra 	$L__BB10_11;
	add.s32 	%r110, %r110, 1;
	setp.lt.s32 	%p7, %r110, %r11;
	mov.b64 	%rd94, -1;
	@%p7 bra 	$L__BB10_9;
$L__BB10_11:
	shl.b64 	%rd50, %rd93, 3;
	add.s64 	%rd51, %rd1, %rd50;
	ld.global.f64 	%fd86, [%rd51];
	max.f64 	%fd1, %fd86, 0d3EB0C6F7A0B5ED8D;
	ld.global.u32 	%r116, [%rd6];
	add.s32 	%r18, %r7, %r116;
	add.s32 	%r19, %r11, %r117;
	mov.f64 	%fd282, 0d0000000000000000;
	min.s32 	%r70, %r7, %r11;
	setp.lt.s32 	%p8, %r70, 1;
	mov.f64 	%fd327, %fd282;
	@%p8 bra 	$L__BB10_15;
	mov.f64 	%fd327, 0d0000000000000000;
	mov.f64 	%fd282, %fd327;
$L__BB10_13:
	mul.wide.s32 	%rd52, %r116, 4;
	add.s64 	%rd53, %rd2, %rd52;
	ld.global.u32 	%r26, [%rd53];
	mul.wide.s32 	%rd54, %r117, 4;
	add.s64 	%rd55, %rd2, %rd54;
	ld.global.u32 	%r27, [%rd55];
	setp.ne.s32 	%p9, %r26, %r6;
	@%p9 bra 	$L__BB10_99;
	add.s32 	%r116, %r116, 1;
	bra.uni 	$L__BB10_106;
$L__BB10_15:
	setp.ge.s32 	%p16, %r116, %r18;
	@%p16 bra 	$L__BB10_56;
	sub.s32 	%r22, %r18, %r116;
	sub.s32 	%r71, %r116, %r18;
	setp.gt.u32 	%p17, %r71, -8;
	@%p17 bra 	$L__BB10_35;
	and.b32  	%r72, %r22, -8;
	neg.s32 	%r121, %r72;
$L__BB10_18:
	.pragma "nounroll";
	mul.wide.s32 	%rd64, %r116, 4;
	add.s64 	%rd65, %rd2, %rd64;
	add.s64 	%rd15, %rd65, 16;
	mul.wide.s32 	%rd66, %r116, 8;
	add.s64 	%rd67, %rd1, %rd66;
	add.s64 	%rd16, %rd67, 32;
	ld.global.u32 	%r73, [%rd65];
	setp.eq.s32 	%p18, %r73, %r6;
	@%p18 bra 	$L__BB10_20;
	ld.global.f64 	%fd116, [%rd16+-32];
	max.f64 	%fd117, %fd116, 0d3EB0C6F7A0B5ED8D;
	mul.f64 	%fd118, %fd1, %fd117;
	sqrt.rn.f64 	%fd119, %fd118;
	rcp.rn.f64 	%fd120, %fd119;
	add.f64 	%fd327, %fd327, %fd120;
$L__BB10_20:
	ld.global.u32 	%r74, [%rd15+-12];
	setp.eq.s32 	%p19, %r74, %r6;
	@%p19 bra 	$L__BB10_22;
	ld.global.f64 	%fd121, [%rd16+-24];
	max.f64 	%fd122, %fd121, 0d3EB0C6F7A0B5ED8D;
	mul.f64 	%fd123, %fd1, %fd122;
	sqrt.rn.f64 	%fd124, %fd123;
	rcp.rn.f64 	%fd125, %fd124;
	add.f64 	%fd327, %fd327, %fd125;
$L__BB10_22:
	ld.global.u32 	%r75, [%rd15+-8];
	setp.eq.s32 	%p20, %r75, %r6;
	@%p20 bra 	$L__BB10_24;
	ld.global.f64 	%fd126, [%rd16+-16];
	max.f64 	%fd127, %fd126, 0d3EB0C6F7A0B5ED8D;
	mul.f64 	%fd128, %fd1, %fd127;
	sqrt.rn.f64 	%fd129, %fd128;
	rcp.rn.f64 	%fd130, %fd129;
	add.f64 	%fd327, %fd327, %fd130;
$L__BB10_24:
	ld.global.u32 	%r76, [%rd15+-4];
	setp.eq.s32 	%p21, %r76, %r6;
	@%p21 bra 	$L__BB10_26;
	ld.global.f64 	%fd131, [%rd16+-8];
	max.f64 	%fd132, %fd131, 0d3EB0C6F7A0B5ED8D;
	mul.f64 	%fd133, %fd1, %fd132;
	sqrt.rn.f64 	%fd134, %fd133;
	rcp.rn.f64 	%fd135, %fd134;
	add.f64 	%fd327, %fd327, %fd135;
$L__BB10_26:
	ld.global.u32 	%r77, [%rd15];
	setp.eq.s32 	%p22, %r77, %r6;
	@%p22 bra 	$L__BB10_28;
	ld.global.f64 	%fd136, [%rd16];
	max.f64 	%fd137, %fd136, 0d3EB0C6F7A0B5ED8D;
	mul.f64 	%fd138, %fd1, %fd137;
	sqrt.rn.f64 	%fd139, %fd138;
	rcp.rn.f64 	%fd140, %fd139;
	add.f64 	%fd327, %fd327, %fd140;
$L__BB10_28:
	ld.global.u32 	%r78, [%rd15+4];
	setp.eq.s32 	%p23, %r78, %r6;
	@%p23 bra 	$L__BB10_30;
	ld.global.f64 	%fd141, [%rd16+8];
	max.f64 	%fd142, %fd141, 0d3EB0C6F7A0B5ED8D;
	mul.f64 	%fd143, %fd1, %fd142;
	sqrt.rn.f64 	%fd144, %fd143;
	rcp.rn.f64 	%fd145, %fd144;
	add.f64 	%fd327, %fd327, %fd145;
$L__BB10_30:
	ld.global.u32 	%r79, [%rd15+8];
	setp.eq.s32 	%p24, %r79, %r6;
	@%p24 bra 	$L__BB10_32;
	ld.global.f64 	%fd146, [%rd16+16];
	max.f64 	%fd147, %fd146, 0d3EB0C6F7A0B5ED8D;
	mul.f64 	%fd148, %fd1, %fd147;
	sqrt.rn.f64 	%fd149, %fd148;
	rcp.rn.f64 	%fd150, %fd149;
	add.f64 	%fd327, %fd327, %fd150;
$L__BB10_32:
	ld.global.u32 	%r80, [%rd15+12];
	setp.eq.s32 	%p25, %r80, %r6;
	@%p25 bra 	$L__BB10_34;
	ld.global.f64 	%fd151, [%rd16+24];
	max.f64 	%fd152, %fd151, 0d3EB0C6F7A0B5ED8D;
	mul.f64 	%fd153, %fd1, %fd152;
	sqrt.rn.f64 	%fd154, %fd153;
	rcp.rn.f64 	%fd155, %fd154;
	add.f64 	%fd327, %fd327, %fd155;
$L__BB10_34:
	add.s32 	%r116, %r116, 8;
	add.s32 	%r121, %r121, 8;
	setp.eq.s32 	%p26, %r121, 0;
	@%p26 bra 	$L__BB10_35;
	bra.uni 	$L__BB10_18;
$L__BB10_35:
	and.b32  	%r37, %r22, 7;
	setp.eq.s32 	%p27, %r37, 0;
	@%p27 bra 	$L__BB10_56;
	and.b32  	%r38, %r22, 3;
	setp.lt.u32 	%p28, %r37, 4;
	@%p28 bra 	$L__BB10_46;
	mul.wide.s32 	%rd68, %r116, 4;
	add.s64 	%rd11, %rd2, %rd68;
	ld.global.u32 	%r81, [%rd11];
	setp.eq.s32 	%p29, %r81, %r6;
	mul.wide.s32 	%rd69, %r116, 8;
	add.s64 	%rd12, %rd1, %rd69;
	@%p29 bra 	$L__BB10_39;
	ld.global.f64 	%fd157, [%rd12];
	max.f64 	%fd158, %fd157, 0d3EB0C6F7A0B5ED8D;
	mul.f64 	%fd159, %fd1, %fd158;
	sqrt.rn.f64 	%fd160, %fd159;
	rcp.rn.f64 	%fd161, %fd160;
	add.f64 	%fd327, %fd327, %fd161;
$L__BB10_39:
	ld.global.u32 	%r82, [%rd11+4];
	setp.eq.s32 	%p30, %r82, %r6;
	@%p30 bra 	$L__BB10_41;
	ld.global.f64 	%fd162, [%rd12+8];
	max.f64 	%fd163, %fd162, 0d3EB0C6F7A0B5ED8D;
	mul.f64 	%fd164, %fd1, %fd163;
	sqrt.rn.f64 	%fd165, %fd164;
	rcp.rn.f64 	%fd166, %fd165;
	add.f64 	%fd327, %fd327, %fd166;
$L__BB10_41:
	ld.global.u32 	%r83, [%rd11+8];
	setp.eq.s32 	%p31, %r83, %r6;
	@%p31 bra 	$L__BB10_43;
	ld.global.f64 	%fd167, [%rd12+16];
	max.f64 	%fd168, %fd167, 0d3EB0C6F7A0B5ED8D;
	mul.f64 	%fd169, %fd1, %fd168;
	sqrt.rn.f64 	%fd170, %fd169;
	rcp.rn.f64 	%fd171, %fd170;
	add.f64 	%fd327, %fd327, %fd171;
$L__BB10_43:
	ld.global.u32 	%r84, [%rd11+12];
	setp.eq.s32 	%p32, %r84, %r6;
	@%p32 bra 	$L__BB10_45;
	ld.global.f64 	%fd172, [%rd12+24];
	max.f64 	%fd173, %fd172, 0d3EB0C6F7A0B5ED8D;
	mul.f64 	%fd174, %fd1, %fd173;
	sqrt.rn.f64 	%fd175, %fd174;
	rcp.rn.f64 	%fd176, %fd175;
	add.f64 	%fd327, %fd327, %fd176;
$L__BB10_45:
	add.s32 	%r116, %r116, 4;
$L__BB10_46:
	setp.eq.s32 	%p33, %r38, 0;
	@%p33 bra 	$L__BB10_56;
	setp.eq.s32 	%p34, %r38, 1;
	@%p34 bra 	$L__BB10_53;
	mul.wide.s32 	%rd70, %r116, 4;
	add.s64 	%rd13, %rd2, %rd70;
	ld.global.u32 	%r85, [%rd13];
	setp.eq.s32 	%p35, %r85, %r6;
	mul.wide.s32 	%rd71, %r116, 8;
	add.s64 	%rd14, %rd1, %rd71;
	@%p35 bra 	$L__BB10_50;
	ld.global.f64 	%fd178, [%rd14];
	max.f64 	%fd179, %fd178, 0d3EB0C6F7A0B5ED8D;
	mul.f64 	%fd180, %fd1, %fd179;
	sqrt.rn.f64 	%fd181, %fd180;
	rcp.rn.f64 	%fd182, %fd181;
	add.f64 	%fd327, %fd327, %fd182;
$L__BB10_50:
	ld.global.u32 	%r86, [%rd13+4];
	setp.eq.s32 	%p36, %r86, %r6;
	@%p36 bra 	$L__BB10_52;
	ld.global.f64 	%fd183, [%rd14+8];
	max.f64 	%fd184, %fd183, 0d3EB0C6F7A0B5ED8D;
	mul.f64 	%fd185, %fd1, %fd184;
	sqrt.rn.f64 	%fd186, %fd185;
	rcp.rn.f64 	%fd187, %fd186;
	add.f64 	%fd327, %fd327, %fd187;
$L__BB10_52:
	add.s32 	%r116, %r116, 2;
$L__BB10_53:
	and.b32  	%r87, %r22, 1;
	setp.eq.b32 	%p37, %r87, 1;
	not.pred 	%p38, %p37;
	@%p38 bra 	$L__BB10_56;
	mul.wide.s32 	%rd72, %r116, 4;
	add.s64 	%rd73, %rd2, %rd72;
	ld.global.u32 	%r88, [%rd73];
	setp.eq.s32 	%p39, %r88, %r6;
	@%p39 bra 	$L__BB10_56;
	mul.wide.s32 	%rd74, %r116, 8;
	add.s64 	%rd75, %rd1, %rd74;
	ld.global.f64 	%fd188, [%rd75];
	max.f64 	%fd189, %fd188, 0d3EB0C6F7A0B5ED8D;
	mul.f64 	%fd190, %fd1, %fd189;
	sqrt.rn.f64 	%fd191, %fd190;
	rcp.rn.f64 	%fd192, %fd191;
	add.f64 	%fd327, %fd327, %fd192;
$L__BB10_56:
	setp.ge.s32 	%p40, %r117, %r19;
	@%p40 bra 	$L__BB10_97;
	sub.s32 	%r43, %r19, %r117;
	sub.s32 	%r89, %r117, %r19;
	setp.gt.u32 	%p41, %r89, -8;
	@%p41 bra 	$L__BB10_76;
	mov.b32 	%r124, 0;
$L__BB10_59:
	.pragma "nounroll";
	mul.wide.s32 	%rd76, %r117, 4;
	add.s64 	%rd17, %rd2, %rd76;
	ld.global.u32 	%r91, [%rd17];
	setp.eq.s32 	%p42, %r91, %r5;
	mul.wide.s32 	%rd77, %r117, 8;
	add.s64 	%rd18, %rd1, %rd77;
	@%p42 bra 	$L__BB10_61;
	ld.global.f64 	%fd194, [%rd18];
	max.f64 	%fd195, %fd194, 0d3EB0C6F7A0B5ED8D;
	mul.f64 	%fd196, %fd1, %fd195;
	sqrt.rn.f64 	%fd197, %fd196;
	rcp.rn.f64 	%fd198, %fd197;
	add.f64 	%fd327, %fd327, %fd198;
$L__BB10_61:
	ld.global.u32 	%r92, [%rd17+4];
	setp.eq.s32 	%p43, %r92, %r5;
	@%p43 bra 	$L__BB10_63;
	ld.global.f64 	%fd199, [%rd18+8];
	max.f64 	%fd200, %fd199, 0d3EB0C6F7A0B5ED8D;
	mul.f64 	%fd201, %fd1, %fd200;
	sqrt.rn.f64 	%fd202, %fd201;
	rcp.rn.f64 	%fd203, %fd202;
	add.f64 	%fd327, %fd327, %fd203;
$L__BB10_63:
	ld.global.u32 	%r93, [%rd17+8];
	setp.eq.s32 	%p44, %r93, %r5;
	@%p44 bra 	$L__BB10_65;
	ld.global.f64 	%fd204, [%rd18+16];
	max.f64 	%fd205, %fd204, 0d3EB0C6F7A0B5ED8D;
	mul.f64 	%fd206, %fd1, %fd205;
	sqrt.rn.f64 	%fd207, %fd206;
	rcp.rn.f64 	%fd208, %fd207;
	add.f64 	%fd327, %fd327, %fd208;
$L__BB10_65:
	ld.global.u32 	%r94, [%rd17+12];
	setp.eq.s32 	%p45, %r94, %r5;
	@%p45 bra 	$L__BB10_67;
	ld.global.f64 	%fd209, [%rd18+24];
	max.f64 	%fd210, %fd209, 0d3EB0C6F7A0B5ED8D;
	mul.f64 	%fd211, %fd1, %fd210;
	sqrt.rn.f64 	%fd212, %fd211;
	rcp.rn.f64 	%fd213, %fd212;
	add.f64 	%fd327, %fd327, %fd213;
$L__BB10_67:
	ld.global.u32 	%r95, [%rd17+16];
	setp.eq.s32 	%p46, %r95, %r5;
	@%p46 bra 	$L__BB10_69;
	ld.global.f64 	%fd214, [%rd18+32];
	max.f64 	%fd215, %fd214, 0d3EB0C6F7A0B5ED8D;
	mul.f64 	%fd216, %fd1, %fd215;
	sqrt.rn.f64 	%fd217, %fd216;
	rcp.rn.f64 	%fd218, %fd217;
	add.f64 	%fd327, %fd327, %fd218;
$L__BB10_69:
	ld.global.u32 	%r96, [%rd17+20];
	setp.eq.s32 	%p47, %r96, %r5;
	@%p47 bra 	$L__BB10_71;
	ld.global.f64 	%fd219, [%rd18+40];
	max.f64 	%fd220, %fd219, 0d3EB0C6F7A0B5ED8D;
	mul.f64 	%fd221, %fd1, %fd220;
	sqrt.rn.f64 	%fd222, %fd221;
	rcp.rn.f64 	%fd223, %fd222;
	add.f64 	%fd327, %fd327, %fd223;
$L__BB10_71:
	ld.global.u32 	%r97, [%rd17+24];
	setp.eq.s32 	%p48, %r97, %r5;
	@%p48 bra 	$L__BB10_73;
	ld.global.f64 	%fd224, [%rd18+48];
	max.f64 	%fd225, %fd224, 0d3EB0C6F7A0B5ED8D;
	mul.f64 	%fd226, %fd1, %fd225;
	sqrt.rn.f64 	%fd227, %fd226;
	rcp.rn.f64 	%fd228, %fd227;
	add.f64 	%fd327, %fd327, %fd228;
$L__BB10_73:
	ld.global.u32 	%r98, [%rd17+28];
	setp.eq.s32 	%p49, %r98, %r5;
	@%p49 bra 	$L__BB10_75;
	ld.global.f64 	%fd229, [%rd18+56];
	max.f64 	%fd230, %fd229, 0d3EB0C6F7A0B5ED8D;
	mul.f64 	%fd231, %fd1, %fd230;
	sqrt.rn.f64 	%fd232, %fd231;
	rcp.rn.f64 	%fd233, %fd232;
	add.f64 	%fd327, %fd327, %fd233;
$L__BB10_75:
	add.s32 	%r117, %r117, 8;
	add.s32 	%r124, %r124, 8;
	and.b32  	%r99, %r43, -8;
	setp.ne.s32 	%p50, %r124, %r99;
	@%p50 bra 	$L__BB10_59;
$L__BB10_76:
	and.b32  	%r53, %r43, 7;
	setp.eq.s32 	%p51, %r53, 0;
	@%p51 bra 	$L__BB10_97;
	and.b32  	%r54, %r43, 3;
	setp.lt.u32 	%p52, %r53, 4;
	@%p52 bra 	$L__BB10_87;
	mul.wide.s32 	%rd78, %r117, 4;
	add.s64 	%rd19, %rd2, %rd78;
	ld.global.u32 	%r100, [%rd19];
	setp.eq.s32 	%p53, %r100, %r5;
	mul.wide.s32 	%rd79, %r117, 8;
	add.s64 	%rd20, %rd1, %rd79;
	@%p53 bra 	$L__BB10_80;
	ld.global.f64 	%fd235, [%rd20];
	max.f64 	%fd236, %fd235, 0d3EB0C6F7A0B5ED8D;
	mul.f64 	%fd237, %fd1, %fd236;
	sqrt.rn.f64 	%fd238, %fd237;
	rcp.rn.f64 	%fd239, %fd238;
	add.f64 	%fd327, %fd327, %fd239;
$L__BB10_80:
	ld.global.u32 	%r101, [%rd19+4];
	setp.eq.s32 	%p54, %r101, %r5;
	@%p54 bra 	$L__BB10_82;
	ld.global.f64 	%fd240, [%rd20+8];
	max.f64 	%fd241, %fd240, 0d3EB0C6F7A0B5ED8D;
	mul.f64 	%fd242, %fd1, %fd241;
	sqrt.rn.f64 	%fd243, %fd242;
	rcp.rn.f64 	%fd244, %fd243;
	add.f64 	%fd327, %fd327, %fd244;
$L__BB10_82:
	ld.global.u32 	%r102, [%rd19+8];
	setp.eq.s32 	%p55, %r102, %r5;
	@%p55 bra 	$L__BB10_84;
	ld.global.f64 	%fd245, [%rd20+16];
	max.f64 	%fd246, %fd245, 0d3EB0C6F7A0B5ED8D;
	mul.f64 	%fd247, %fd1, %fd246;
	sqrt.rn.f64 	%fd248, %fd247;
	rcp.rn.f64 	%fd249, %fd248;
	add.f64 	%fd327, %fd327, %fd249;
$L__BB10_84:
	ld.global.u32 	%r103, [%rd19+12];
	setp.eq.s32 	%p56, %r103, %r5;
	@%p56 bra 	$L__BB10_86;
	ld.global.f64 	%fd250, [%rd20+24];
	max.f64 	%fd251, %fd250, 0d3EB0C6F7A0B5ED8D;
	mul.f64 	%fd252, %fd1, %fd251;
	sqrt.rn.f64 	%fd253, %fd252;
	rcp.rn.f64 	%fd254, %fd253;
	add.f64 	%fd327, %fd327, %fd254;
$L__BB10_86:
	add.s32 	%r117, %r117, 4;
$L__BB10_87:
	setp.eq.s32 	%p57, %r54, 0;
	@%p57 bra 	$L__BB10_97;
	setp.eq.s32 	%p58, %r54, 1;
	@%p58 bra 	$L__BB10_94;
	mul.wide.s32 	%rd80, %r117, 4;
	add.s64 	%rd21, %rd2, %rd80;
	ld.global.u32 	%r104, [%rd21];
	setp.eq.s32 	%p59, %r104, %r5;
	mul.wide.s32 	%rd81, %r117, 8;
	add.s64 	%rd22, %rd1, %rd81;
	@%p59 bra 	$L__BB10_91;
	ld.global.f64 	%fd256, [%rd22];
	max.f64 	%fd257, %fd256, 0d3EB0C6F7A0B5ED8D;
	mul.f64 	%fd258, %fd1, %fd257;
	sqrt.rn.f64 	%fd259, %fd258;
	rcp.rn.f64 	%fd260, %fd259;
	add.f64 	%fd327, %fd327, %fd260;
$L__BB10_91:
	ld.global.u32 	%r105, [%rd21+4];
	setp.eq.s32 	%p60, %r105, %r5;
	@%p60 bra 	$L__BB10_93;
	ld.global.f64 	%fd261, [%rd22+8];
	max.f64 	%fd262, %fd261, 0d3EB0C6F7A0B5ED8D;
	mul.f64 	%fd263, %fd1, %fd262;
	sqrt.rn.f64 	%fd264, %fd263;
	rcp.rn.f64 	%fd265, %fd264;
	add.f64 	%fd327, %fd327, %fd265;
$L__BB10_93:
	add.s32 	%r117, %r117, 2;
$L__BB10_94:
	and.b32  	%r106, %r43, 1;
	setp.eq.b32 	%p61, %r106, 1;
	not.pred 	%p62, %p61;
	@%p62 bra 	$L__BB10_97;
	mul.wide.s32 	%rd82, %r117, 4;
	add.s64 	%rd83, %rd2, %rd82;
	ld.global.u32 	%r107, [%rd83];
	setp.eq.s32 	%p63, %r107, %r5;
	@%p63 bra 	$L__BB10_97;
	mul.wide.s32 	%rd84, %r117, 8;
	add.s64 	%rd85, %rd1, %rd84;
	ld.global.f64 	%fd266, [%rd85];
	max.f64 	%fd267, %fd266, 0d3EB0C6F7A0B5ED8D;
	mul.f64 	%fd268, %fd1, %fd267;
	sqrt.rn.f64 	%fd269, %fd268;
	rcp.rn.f64 	%fd270, %fd269;
	add.f64 	%fd327, %fd327, %fd270;
$L__BB10_97:
	ld.param.u64 	%rd92, [_Z37calc_augmented_forman_ricci_curvaturePiS_S_S_S_PdS0_i_param_6];
	mov.f64 	%fd271, 0d4000000000000000;
	div.rn.f64 	%fd272, %fd271, %fd1;
	add.f64 	%fd273, %fd272, %fd282;
	sub.f64 	%fd274, %fd273, %fd327;
	mul.f64 	%fd275, %fd1, %fd274;
	max.f64 	%fd276, %fd275, 0dC08F400000000000;
	min.f64 	%fd277, %fd276, 0d408F400000000000;
	cvta.to.global.u64 	%rd86, %rd92;
	add.s64 	%rd88, %rd86, %rd50;
	st.global.f64 	[%rd88], %fd277;
	shl.b64 	%rd89, %rd94, 3;
	add.s64 	%rd90, %rd86, %rd89;
	st.global.f64 	[%rd90], %fd277;
	add.s32 	%r108, %r108, %r3;
	setp.lt.s32 	%p64, %r108, %r60;
	@%p64 bra 	$L__BB10_2;
$L__BB10_98:
	ret;
$L__BB10_99:
	setp.ne.s32 	%p10, %r27, %r5;
	@%p10 bra 	$L__BB10_101;
	add.s32 	%r117, %r117, 1;
	bra.uni 	$L__BB10_106;
$L__BB10_101:
	setp.ne.s32 	%p11, %r26, %r27;
	@%p11 bra 	$L__BB10_103;
	mul.wide.s32 	%rd60, %r116, 8;
	add.s64 	%rd61, %rd1, %rd60;
	ld.global.f64 	%fd98, [%rd61];
	max.f64 	%fd99, %fd98, 0d3EB0C6F7A0B5ED8D;
	mul.wide.s32 	%rd62, %r117, 8;
	add.s64 	%rd63, %rd1, %rd62;
	ld.global.f64 	%fd100, [%rd63];
	max.f64 	%fd101, %fd100, 0d3EB0C6F7A0B5ED8D;
	add.f64 	%fd102, %fd1, %fd99;
	add.f64 	%fd103, %fd102, %fd101;
	mul.f64 	%fd104, %fd103, 0d3FE0000000000000;
	sub.f64 	%fd105, %fd104, %fd1;
	sub.f64 	%fd106, %fd104, %fd99;
	sub.f64 	%fd107, %fd104, %fd101;
	mul.f64 	%fd108, %fd104, %fd105;
	mul.f64 	%fd109, %fd106, %fd108;
	mul.f64 	%fd110, %fd107, %fd109;
	abs.f64 	%fd111, %fd110;
	max.f64 	%fd112, %fd111, 0d3D719799812DEA11;
	sqrt.rn.f64 	%fd113, %fd112;
	div.rn.f64 	%fd114, %fd1, %fd113;
	add.f64 	%fd282, %fd282, %fd114;
	add.s32 	%r116, %r116, 1;
	add.s32 	%r117, %r117, 1;
	bra.uni 	$L__BB10_106;
$L__BB10_103:
	setp.ge.s32 	%p12, %r26, %r27;
	@%p12 bra 	$L__BB10_105;
	mul.wide.s32 	%rd58, %r116, 8;
	add.s64 	%rd59, %rd1, %rd58;
	ld.global.f64 	%fd93, [%rd59];
	max.f64 	%fd94, %fd93, 0d3EB0C6F7A0B5ED8D;
	mul.f64 	%fd95, %fd1, %fd94;
	sqrt.rn.f64 	%fd96, %fd95;
	rcp.rn.f64 	%fd97, %fd96;
	add.f64 	%fd327, %fd327, %fd97;
	add.s32 	%r116, %r116, 1;
	bra.uni 	$L__BB10_106;
$L__BB10_105:
	mul.wide.s32 	%rd56, %r117, 8;
	add.s64 	%rd57, %rd1, %rd56;
	ld.global.f64 	%fd88, [%rd57];
	max.f64 	%fd89, %fd88, 0d3EB0C6F7A0B5ED8D;
	mul.f64 	%fd90, %fd1, %fd89;
	sqrt.rn.f64 	%fd91, %fd90;
	rcp.rn.f64 	%fd92, %fd91;
	add.f64 	%fd327, %fd327, %fd92;
	add.s32 	%r117, %r117, 1;
$L__BB10_106:
	setp.lt.s32 	%p13, %r116, %r18;
	setp.lt.s32 	%p14, %r117, %r19;
	and.pred  	%p15, %p13, %p14;
	@%p15 bra 	$L__BB10_13;
	bra.uni 	$L__BB10_15;

}
	// .globl	_Z13update_weightPiS_S_S_S_PdS0_di
.visible .entry _Z13update_weightPiS_S_S_S_PdS0_di(
	.param .u64 .ptr .align 1 _Z13update_weightPiS_S_S_S_PdS0_di_param_0,
	.param .u64 .ptr .align 1 _Z13update_weightPiS_S_S_S_PdS0_di_param_1,
	.param .u64 .ptr .align 1 _Z13update_weightPiS_S_S_S_PdS0_di_param_2,
	.param .u64 .ptr .align 1 _Z13update_weightPiS_S_S_S_PdS0_di_param_3,
	.param .u64 .ptr .align 1 _Z13update_weightPiS_S_S_S_PdS0_di_param_4,
	.param .u64 .ptr .align 1 _Z13update_weightPiS_S_S_S_PdS0_di_param_5,
	.param .u64 .ptr .align 1 _Z13update_weightPiS_S_S_S_PdS0_di_param_6,
	.param .f64 _Z13update_weightPiS_S_S_S_PdS0_di_param_7,
	.param .u32 _Z13update_weightPiS_S_S_S_PdS0_di_param_8
)
{
	.reg .pred 	%p<11>;
	.reg .b32 	%r<37>;
	.reg .b64 	%rd<37>;
	.reg .b64 	%fd<9>;

	ld.param.u64 	%rd11, [_Z13update_weightPiS_S_S_S_PdS0_di_param_0];
	ld.param.u64 	%rd12, [_Z13update_weightPiS_S_S_S_PdS0_di_param_1];
	ld.param.u64 	%rd13, [_Z13update_weightPiS_S_S_S_PdS0_di_param_2];
	ld.param.u64 	%rd8, [_Z13update_weightPiS_S_S_S_PdS0_di_param_3];
	ld.param.u64 	%rd9, [_Z13update_weightPiS_S_S_S_PdS0_di_param_4];
	ld.param.u64 	%rd14, [_Z13update_weightPiS_S_S_S_PdS0_di_param_5];
	ld.param.u64 	%rd10, [_Z13update_weightPiS_S_S_S_PdS0_di_param_6];
	ld.param.f64 	%fd2, [_Z13update_weightPiS_S_S_S_PdS0_di_param_7];
	ld.param.u32 	%r20, [_Z13update_weightPiS_S_S_S_PdS0_di_param_8];
	cvta.to.global.u64 	%rd1, %rd14;
	cvta.to.global.u64 	%rd2, %rd11;
	cvta.to.global.u64 	%rd3, %rd12;
	cvta.to.global.u64 	%rd4, %rd13;
	mov.u32 	%r21, %tid.x;
	mov.u32 	%r1, %ntid.x;
	mov.u32 	%r22, %ctaid.x;
	mad.lo.s32 	%r32, %r1, %r22, %r21;
	setp.ge.s32 	%p1, %r32, %r20;
	@%p1 bra 	$L__BB11_14;
	mov.u32 	%r23, %nctaid.x;
	mul.lo.s32 	%r3, %r23, %r1;
	cvta.to.global.u64 	%rd5, %rd8;
	cvta.to.global.u64 	%rd6, %rd9;
	cvta.to.global.u64 	%rd7, %rd10;
$L__BB11_2:
	mul.wide.s32 	%rd15, %r32, 4;
	add.s64 	%rd16, %rd5, %rd15;
	ld.global.u32 	%r5, [%rd16];
	add.s64 	%rd17, %rd6, %rd15;
	ld.global.u32 	%r6, [%rd17];
	mul.wide.s32 	%rd18, %r5, 4;
	add.s64 	%rd19, %rd4, %rd18;
	ld.global.u32 	%r7, [%rd19];
	setp.lt.s32 	%p2, %r7, 1;
	mov.b32 	%r24, -1;
	mov.u32 	%r34, %r24;
	@%p2 bra 	$L__BB11_6;
	add.s64 	%rd21, %rd3, %rd18;
	ld.global.u32 	%r8, [%rd21];
	mov.b32 	%r33, 0;
$L__BB11_4:
	add.s32 	%r34, %r8, %r33;
	mul.wide.s32 	%rd22, %r34, 4;
	add.s64 	%rd23, %rd2, %rd22;
	ld.global.u32 	%r26, [%rd23];
	setp.eq.s32 	%p3, %r26, %r6;
	@%p3 bra 	$L__BB11_6;
	add.s32 	%r33, %r33, 1;
	setp.lt.s32 	%p4, %r33, %r7;
	mov.u32 	%r34, %r24;
	@%p4 bra 	$L__BB11_4;
$L__BB11_6:
	mul.wide.s32 	%rd24, %r6, 4;
	add.s64 	%rd25, %rd4, %rd24;
	ld.global.u32 	%r13, [%rd25];
	setp.lt.s32 	%p5, %r13, 1;
	mov.b32 	%r28, -1;
	mov.u32 	%r36, %r28;
	@%p5 bra 	$L__BB11_10;
	add.s64 	%rd27, %rd3, %rd24;
	ld.global.u32 	%r14, [%rd27];
	mov.b32 	%r35, 0;
$L__BB11_8:
	add.s32 	%r36, %r14, %r35;
	mul.wide.s32 	%rd28, %r36, 4;
	add.s64 	%rd29, %rd2, %rd28;
	ld.global.u32 	%r30, [%rd29];
	setp.eq.s32 	%p6, %r30, %r5;
	@%p6 bra 	$L__BB11_10;
	add.s32 	%r35, %r35, 1;
	setp.lt.s32 	%p7, %r35, %r13;
	mov.u32 	%r36, %r28;
	@%p7 bra 	$L__BB11_8;
$L__BB11_10:
	setp.lt.s32 	%p8, %r34, 0;
	@%p8 bra 	$L__BB11_13;
	mul.wide.u32 	%rd30, %r34, 8;
	add.s64 	%rd31, %rd7, %rd30;
	ld.global.f64 	%fd3, [%rd31];
	mul.f64 	%fd4, %fd2, %fd3;
	mov.f64 	%fd5, 0d3FF0000000000000;
	sub.f64 	%fd6, %fd5, %fd4;
	add.s64 	%rd32, %rd1, %rd30;
	ld.global.f64 	%fd7, [%rd32];
	mul.f64 	%fd8, %fd7, %fd6;
	max.f64 	%fd1, %fd8, 0d3EB0C6F7A0B5ED8D;
	st.global.f64 	[%rd32], %fd1;
	mul.wide.s32 	%rd33, %r36, 8;
	add.s64 	%rd34, %rd1, %rd33;
	st.global.f64 	[%rd34], %fd1;
	setp.lt.s32 	%p9, %r36, 0;
	@%p9 bra 	$L__BB11_13;
	mul.wide.u32 	%rd35, %r36, 8;
	add.s64 	%rd36, %rd1, %rd35;
	st.global.f64 	[%rd36], %fd1;
$L__BB11_13:
	add.s32 	%r32, %r32, %r3;
	setp.lt.s32 	%p10, %r32, %r20;
	@%p10 bra 	$L__BB11_2;
$L__BB11_14:
	ret;

}
	// .globl	_Z19array_sum_blockwisePdiS_
.visible .entry _Z19array_sum_blockwisePdiS_(
	.param .u64 .ptr .align 1 _Z19array_sum_blockwisePdiS__param_0,
	.param .u32 _Z19array_sum_blockwisePdiS__param_1,
	.param .u64 .ptr .align 1 _Z19array_sum_blockwisePdiS__param_2
)
{
	.reg .pred 	%p<7>;
	.reg .b32 	%r<19>;
	.reg .b64 	%rd<9>;
	.reg .b64 	%fd<13>;
	// demoted variable
	.shared .align 8 .b8 _ZZ19array_sum_blockwisePdiS_E5cache[2048];
	ld.param.u64 	%rd2, [_Z19array_sum_blockwisePdiS__param_0];
	ld.param.u32 	%r11, [_Z19array_sum_blockwisePdiS__param_1];
	ld.param.u64 	%rd3, [_Z19array_sum_blockwisePdiS__param_2];
	mov.u32 	%r1, %tid.x;
	mov.u32 	%r18, %ntid.x;
	mov.u32 	%r3, %ctaid.x;
	mad.lo.s32 	%r17, %r18, %r3, %r1;
	setp.ge.s32 	%p1, %r17, %r11;
	mov.f64 	%fd12, 0d0000000000000000;
	@%p1 bra 	$L__BB12_3;
	mov.u32 	%r12, %nctaid.x;
	mul.lo.s32 	%r5, %r12, %r18;
	cvta.to.global.u64 	%rd1, %rd2;
	mov.f64 	%fd12, 0d0000000000000000;
$L__BB12_2:
	mul.wide.s32 	%rd4, %r17, 8;
	add.s64 	%rd5, %rd1, %rd4;
	ld.global.f64 	%fd6, [%rd5];
	add.f64 	%fd12, %fd12, %fd6;
	add.s32 	%r17, %r17, %r5;
	setp.lt.s32 	%p2, %r17, %r11;
	@%p2 bra 	$L__BB12_2;
$L__BB12_3:
	shl.b32 	%r13, %r1, 3;
	mov.u32 	%r14, _ZZ19array_sum_blockwisePdiS_E5cache;
	add.s32 	%r8, %r14, %r13;
	st.shared.f64 	[%r8], %fd12;
	bar.sync 	0;
	setp.lt.u32 	%p3, %r18, 2;
	@%p3 bra 	$L__BB12_7;
$L__BB12_4:
	shr.u32 	%r10, %r18, 1;
	setp.ge.u32 	%p4, %r1, %r10;
	@%p4 bra 	$L__BB12_6;
	shl.b32 	%r15, %r10, 3;
	add.s32 	%r16, %r8, %r15;
	ld.shared.f64 	%fd7, [%r16];
	ld.shared.f64 	%fd8, [%r8];
	add.f64 	%fd9, %fd7, %fd8;
	st.shared.f64 	[%r8], %fd9;
$L__BB12_6:
	bar.sync 	0;
	setp.gt.u32 	%p5, %r18, 3;
	mov.u32 	%r18, %r10;
	@%p5 bra 	$L__BB12_4;
$L__BB12_7:
	setp.ne.s32 	%p6, %r1, 0;
	@%p6 bra 	$L__BB12_9;
	ld.shared.f64 	%fd10, [_ZZ19array_sum_blockwisePdiS_E5cache];
	cvta.to.global.u64 	%rd6, %rd3;
	mul.wide.u32 	%rd7, %r3, 8;
	add.s64 	%rd8, %rd6, %rd7;
	st.global.f64 	[%rd8], %fd10;
$L__BB12_9:
	ret;

}
	// .globl	_Z17normalize_weightsPddii
.visible .entry _Z17normalize_weightsPddii(
	.param .u64 .ptr .align 1 _Z17normalize_weightsPddii_param_0,
	.param .f64 _Z17normalize_weightsPddii_param_1,
	.param .u32 _Z17normalize_weightsPddii_param_2,
	.param .u32 _Z17normalize_weightsPddii_param_3
)
{
	.reg .pred 	%p<3>;
	.reg .b32 	%r<12>;
	.reg .b64 	%rd<5>;
	.reg .b64 	%fd<7>;

	ld.param.u64 	%rd2, [_Z17normalize_weightsPddii_param_0];
	ld.param.f64 	%fd2, [_Z17normalize_weightsPddii_param_1];
	ld.param.u32 	%r7, [_Z17normalize_weightsPddii_param_2];
	ld.param.u32 	%r6, [_Z17normalize_weightsPddii_param_3];
	mov.u32 	%r8, %tid.x;
	mov.u32 	%r1, %ntid.x;
	mov.u32 	%r9, %ctaid.x;
	mad.lo.s32 	%r11, %r1, %r9, %r8;
	cvt.rn.f64.s32 	%fd3, %r7;
	mul.f64 	%fd4, %fd2, 0d3FE0000000000000;
	div.rn.f64 	%fd1, %fd3, %fd4;
	setp.ge.s32 	%p1, %r11, %r6;
	@%p1 bra 	$L__BB13_3;
	mov.u32 	%r10, %nctaid.x;
	mul.lo.s32 	%r3, %r10, %r1;
	cvta.to.global.u64 	%rd1, %rd2;
$L__BB13_2:
	mul.wide.s32 	%rd3, %r11, 8;
	add.s64 	%rd4, %rd1, %rd3;
	ld.global.f64 	%fd5, [%rd4];
	mul.f64 	%fd6, %fd1, %fd5;
	st.global.f64 	[%rd4], %fd6;
	add.s32 	%r11, %r11, %r3;
	setp.lt.s32 	%p2, %r11, %r6;
	@%p2 bra 	$L__BB13_2;
$L__BB13_3:
	ret;

}
	// .globl	_Z43bfs_loop_using_virtual_warp_for_cc_labelingPiS_S_S_S_PdS_S_iiS_id
.visible .entry _Z43bfs_loop_using_virtual_warp_for_cc_labelingPiS_S_S_S_PdS_S_iiS_id(
	.param .u64 .ptr .align 1 _Z43bfs_loop_using_virtual_warp_for_cc_labelingPiS_S_S_S_PdS_S_iiS_id_param_0,
	.param .u64 .ptr .align 1 _Z43bfs_loop_using_virtual_warp_for_cc_labelingPiS_S_S_S_PdS_S_iiS_id_param_1,
	.param .u64 .ptr .align 1 _Z43bfs_loop_using_virtual_warp_for_cc_labelingPiS_S_S_S_PdS_S_iiS_id_param_2,
	.param .u64 .ptr .align 1 _Z43bfs_loop_using_virtual_warp_for_cc_labelingPiS_S_S_S_PdS_S_iiS_id_param_3,
	.param .u64 .ptr .align 1 _Z43bfs_loop_using_virtual_warp_for_cc_labelingPiS_S_S_S_PdS_S_iiS_id_param_4,
	.param .u64 .ptr .align 1 _Z43bfs_loop_using_virtual_warp_for_cc_labelingPiS_S_S_S_PdS_S_iiS_id_param_5,
	.param .u64 .ptr .align 1 _Z43bfs_loop_using_virtual_warp_for_cc_labelingPiS_S_S_S_PdS_S_iiS_id_param_6,
	.param .u64 .ptr .align 1 _Z43bfs_loop_using_virtual_warp_for_cc_labelingPiS_S_S_S_PdS_S_iiS_id_param_7,
	.param .u32 _Z43bfs_loop_using_virtual_warp_for_cc_labelingPiS_S_S_S_PdS_S_iiS_id_param_8,
	.param .u32 _Z43bfs_loop_using_virtual_warp_for_cc_labelingPiS_S_S_S_PdS_S_iiS_id_param_9,
	.param .u64 .ptr .align 1 _Z43bfs_loop_using_virtual_warp_for_cc_labelingPiS_S_S_S_PdS_S_iiS_id_param_10,
	.param .u32 _Z43bfs_loop_using_virtual_warp_for_cc_labelingPiS_S_S_S_PdS_S_iiS_id_param_11,
	.param .f64 _Z43bfs_loop_using_virtual_warp_for_cc_labelingPiS_S_S_S_PdS_S_iiS_id_param_12
)
{
	.reg .pred 	%p<10>;
	.reg .b32 	%r<42>;
	.reg .b64 	%rd<35>;
	.reg .b64 	%fd<3>;

	ld.param.u64 	%rd15, [_Z43bfs_loop_using_virtual_warp_for_cc_labelingPiS_S_S_S_PdS_S_iiS_id_param_6];
	ld.param.u32 	%r20, [_Z43bfs_loop_using_virtual_warp_for_cc_labelingPiS_S_S_S_PdS_S_iiS_id_param_8];
	ld.param.f64 	%fd1, [_Z43bfs_loop_using_virtual_warp_for_cc_labelingPiS_S_S_S_PdS_S_iiS_id_param_12];
	cvta.to.global.u64 	%rd1, %rd15;
	mov.u32 	%r22, %tid.x;
	mov.u32 	%r23, %ntid.x;
	mov.u32 	%r24, %ctaid.x;
	mad.lo.s32 	%r36, %r23, %r24, %r22;
	setp.gt.s32 	%p1, %r36, 499999;
	@%p1 bra 	$L__BB14_13;
	ld.param.u64 	%rd34, [_Z43bfs_loop_using_virtual_warp_for_cc_labelingPiS_S_S_S_PdS_S_iiS_id_param_10];
	ld.param.u64 	%rd33, [_Z43bfs_loop_using_virtual_warp_for_cc_labelingPiS_S_S_S_PdS_S_iiS_id_param_7];
	ld.param.u64 	%rd32, [_Z43bfs_loop_using_virtual_warp_for_cc_labelingPiS_S_S_S_PdS_S_iiS_id_param_5];
	ld.param.u64 	%rd29, [_Z43bfs_loop_using_virtual_warp_for_cc_labelingPiS_S_S_S_PdS_S_iiS_id_param_0];
	add.s32 	%r2, %r20, 1;
	cvta.to.global.u64 	%rd2, %rd29;
	cvta.to.global.u64 	%rd3, %rd32;
	cvta.to.global.u64 	%rd4, %rd33;
	cvta.to.global.u64 	%rd5, %rd34;
$L__BB14_2:
	shr.s32 	%r25, %r36, 31;
	shr.u32 	%r26, %r25, 28;
	add.s32 	%r27, %r36, %r26;
	and.b32  	%r37, %r27, -16;
	sub.s32 	%r4, %r36, %r37;
	or.b32  	%r6, %r37, 15;
$L__BB14_3:
	mov.u32 	%r7, %r37;
	mul.wide.s32 	%rd16, %r7, 4;
	add.s64 	%rd17, %rd1, %rd16;
	ld.global.u32 	%r28, [%rd17];
	setp.ne.s32 	%p2, %r28, %r20;
	@%p2 bra 	$L__BB14_11;
	ld.param.u64 	%rd31, [_Z43bfs_loop_using_virtual_warp_for_cc_labelingPiS_S_S_S_PdS_S_iiS_id_param_2];
	cvta.to.global.u64 	%rd18, %rd31;
	add.s64 	%rd6, %rd18, %rd16;
	ld.global.u32 	%r39, [%rd6];
	setp.ge.s32 	%p3, %r4, %r39;
	@%p3 bra 	$L__BB14_11;
	ld.param.u64 	%rd30, [_Z43bfs_loop_using_virtual_warp_for_cc_labelingPiS_S_S_S_PdS_S_iiS_id_param_1];
	cvta.to.global.u64 	%rd20, %rd30;
	add.s64 	%rd7, %rd20, %rd16;
	mov.b32 	%r40, 0;
	mov.u32 	%r38, %r4;
$L__BB14_6:
	setp.ge.s32 	%p4, %r40, %r39;
	@%p4 bra 	$L__BB14_11;
	ld.global.u32 	%r30, [%rd7];
	add.s32 	%r12, %r30, %r38;
	mul.wide.s32 	%rd22, %r12, 4;
	add.s64 	%rd23, %rd2, %rd22;
	ld.global.u32 	%r13, [%rd23];
	mul.wide.s32 	%rd24, %r13, 4;
	add.s64 	%rd8, %rd1, %rd24;
	ld.global.u32 	%r31, [%rd8];
	setp.ne.s32 	%p5, %r31, 99999;
	@%p5 bra 	$L__BB14_10;
	mul.wide.s32 	%rd25, %r12, 8;
	add.s64 	%rd26, %rd3, %rd25;
	ld.global.f64 	%fd2, [%rd26];
	setp.geu.f64 	%p6, %fd2, %fd1;
	@%p6 bra 	$L__BB14_10;
	ld.param.u32 	%r35, [_Z43bfs_loop_using_virtual_warp_for_cc_labelingPiS_S_S_S_PdS_S_iiS_id_param_11];
	st.global.u32 	[%rd8], %r2;
	mov.b32 	%r32, 1;
	st.global.u32 	[%rd4], %r32;
	mul.wide.s32 	%rd27, %r13, 4;
	add.s64 	%rd28, %rd5, %rd27;
	st.global.u32 	[%rd28], %r35;
	ld.global.u32 	%r39, [%rd6];
$L__BB14_10:
	add.s32 	%r40, %r40, 16;
	add.s32 	%r38, %r38, 16;
	setp.lt.s32 	%p7, %r38, %r39;
	@%p7 bra 	$L__BB14_6;
$L__BB14_11:
	add.s32 	%r37, %r7, 1;
	setp.ne.s32 	%p8, %r7, %r6;
	@%p8 bra 	$L__BB14_3;
	mov.u32 	%r33, %nctaid.x;
	mov.u32 	%r34, %ntid.x;
	mad.lo.s32 	%r36, %r33, %r34, %r36;
	setp.lt.s32 	%p9, %r36, 500000;
	@%p9 bra 	$L__BB14_2;
$L__BB14_13:
	ret;

}
	// .globl	_ZN3cub18CUB_300001_SM_10006detail11EmptyKernelIvEEvv
.visible .entry _ZN3cub18CUB_300001_SM_10006detail11EmptyKernelIvEEvv()
{


	ret;

}


// ===== COMPILED SASS (sm_100) =====

	.target	sm_100

	.elftype	@"ET_EXEC"


//--------------------- .note.nv.tkinfo           --------------------------
	.section	.note.nv.tkinfo,"",@"SHT_NOTE"
	.sectionflags	@"SHF_NOTE_NV_TKINFO"
	.tkinfo
        /*0018*/ 	.word	0x00000002
        /*0030*/ 	.string	""
        /*0030*/ 	.string	"ptxas"
        /*0030*/ 	.string	"Cuda compilation tools, release 13.0, V13.0.88"
        /*0030*/ 	.string	"Build cuda_13.0.r13.0/compiler.36424714_0"
        /*0030*/ 	.string	"-arch sm_100 -m 64 "



//--------------------- .note.nv.cuinfo           --------------------------
	.section	.note.nv.cuinfo,"",@"SHT_NOTE"
	.sectionflags	@"SHF_NOTE_NV_CUINFO"
        /*0018*/ 	.short	0x0002
        /*001a*/ 	.short	0x0064
        /*001c*/ 	.short	0x0082
	.zero		2


//--------------------- .nv.info                  --------------------------
	.section	.nv.info,"",@"SHT_CUDA_INFO"
	.align	4


	//----- nvinfo : EIATTR_REGCOUNT
	.align		4
        /*0000*/ 	.byte	0x04, 0x2f
        /*0002*/ 	.short	(.L_55 - .L_54)
	.align		4
.L_54:
        /*0004*/ 	.word	index@(_Z18init_one_on_devicePdi)
        /*0008*/ 	.word	0x0000000c


	//----- nvinfo : EIATTR_FRAME_SIZE
	.align		4
.L_55:
        /*000c*/ 	.byte	0x04, 0x11
        /*000e*/ 	.short	(.L_57 - .L_56)
	.align		4
.L_56:
        /*0010*/ 	.word	index@(_Z18init_one_on_devicePdi)
        /*0014*/ 	.word	0x00000000


	//----- nvinfo : EIATTR_REGCOUNT
	.align		4
.L_57:
        /*0018*/ 	.byte	0x04, 0x2f
        /*001a*/ 	.short	(.L_59 - .L_58)
	.align		4
.L_58:
        /*001c*/ 	.word	index@(_Z14init_on_devicePiii)
        /*0020*/ 	.word	0x0000000c


	//----- nvinfo : EIATTR_FRAME_SIZE
	.align		4
.L_59:
        /*0024*/ 	.byte	0x04, 0x11
        /*0026*/ 	.short	(.L_61 - .L_60)
	.align		4
.L_60:
        /*0028*/ 	.word	index@(_Z14init_on_devicePiii)
        /*002c*/ 	.word	0x00000000


	//----- nvinfo : EIATTR_REGCOUNT
	.align		4
.L_61:
        /*0030*/ 	.byte	0x04, 0x2f
        /*0032*/ 	.short	(.L_63 - .L_62)
	.align		4
.L_62:
        /*0034*/ 	.word	index@(_Z13copy_with_padPdS_jj)
        /*0038*/ 	.word	0x00000016


	//----- nvinfo : EIATTR_FRAME_SIZE
	.align		4
.L_63:
        /*003c*/ 	.byte	0x04, 0x11
        /*003e*/ 	.short	(.L_65 - .L_64)
	.align		4
.L_64:
        /*0040*/ 	.word	index@($__internal_5_$__cuda_sm20_div_u64)
        /*0044*/ 	.word	0x00000000


	//----- nvinfo : EIATTR_FRAME_SIZE
	.align		4
.L_65:
        /*0048*/ 	.byte	0x04, 0x11
        /*004a*/ 	.short	(.L_67 - .L_66)
	.align		4
.L_66:
        /*004c*/ 	.word	index@(_Z13copy_with_padPdS_jj)
        /*0050*/ 	.word	0x00000000


	//----- nvinfo : EIATTR_REGCOUNT
	.align		4
.L_67:
        /*0054*/ 	.byte	0x04, 0x2f
        /*0056*/ 	.short	(.L_69 - .L_68)
	.align		4
.L_68:
        /*0058*/ 	.word	index@(_Z27copy_back_from_padded_arrayPdS_j)
        /*005c*/ 	.word	0x0000001a


	//----- nvinfo : EIATTR_FRAME_SIZE
	.align		4
.L_69:
        /*0060*/ 	.byte	0x04, 0x11
        /*0062*/ 	.short	(.L_71 - .L_70)
	.align		4
.L_70:
        /*0064*/ 	.word	index@($__internal_4_$__cuda_sm20_div_u64)
        /*0068*/ 	.word	0x00000000


	//----- nvinfo : EIATTR_FRAME_SIZE
	.align		4
.L_71:
        /*006c*/ 	.byte	0x04, 0x11
        /*006e*/ 	.short	(.L_73 - .L_72)
	.align		4
.L_72:
        /*0070*/ 	.word	index@(_Z27copy_back_from_padded_arrayPdS_j)
        /*0074*/ 	.word	0x00000000


	//----- nvinfo : EIATTR_REGCOUNT
	.align		4
.L_73:
        /*0078*/ 	.byte	0x04, 0x2f
        /*007a*/ 	.short	(.L_75 - .L_74)
	.align		4
.L_74:
        /*007c*/ 	.word	index@(_Z14bitonicSortGPUPdii)
        /*0080*/ 	.word	0x0000000c


	//----- nvinfo : EIATTR_FRAME_SIZE
	.align		4
.L_75:
        /*0084*/ 	.byte	0x04, 0x11
        /*0086*/ 	.short	(.L_77 - .L_76)
	.align		4
.L_76:
        /*0088*/ 	.word	index@(_Z14bitonicSortGPUPdii)
        /*008c*/ 	.word	0x00000000


	//----- nvinfo : EIATTR_REGCOUNT
	.align		4
.L_77:
        /*0090*/ 	.byte	0x04, 0x2f
        /*0092*/ 	.short	(.L_79 - .L_78)
	.align		4
.L_78:
        /*0094*/ 	.word	index@(_Z10prefix_sumPKiPiS1_m)
        /*0098*/ 	.word	0x00000016


	//----- nvinfo : EIATTR_FRAME_SIZE
	.align		4
.L_79:
        /*009c*/ 	.byte	0x04, 0x11
        /*009e*/ 	.short	(.L_81 - .L_80)
	.align		4
.L_80:
        /*00a0*/ 	.word	index@(_Z10prefix_sumPKiPiS1_m)
        /*00a4*/ 	.word	0x00000000


	//----- nvinfo : EIATTR_REGCOUNT
	.align		4
.L_81:
        /*00a8*/ 	.byte	0x04, 0x2f
        /*00aa*/ 	.short	(.L_83 - .L_82)
	.align		4
.L_82:
        /*00ac*/ 	.word	index@(_Z16prefix_sum_finalPKiPiS1_m)
        /*00b0*/ 	.word	0x0000000c


	//----- nvinfo : EIATTR_FRAME_SIZE
	.align		4
.L_83:
        /*00b4*/ 	.byte	0x04, 0x11
        /*00b6*/ 	.short	(.L_85 - .L_84)
	.align		4
.L_84:
        /*00b8*/ 	.word	index@(_Z16prefix_sum_finalPKiPiS1_m)
        /*00bc*/ 	.word	0x00000000


	//----- nvinfo : EIATTR_REGCOUNT
	.align		4
.L_85:
        /*00c0*/ 	.byte	0x04, 0x2f
        /*00c2*/ 	.short	(.L_87 - .L_86)
	.align		4
.L_86:
        /*00c4*/ 	.word	index@(_Z16shift_prefix_sumPii)
        /*00c8*/ 	.word	0x00000008


	//----- nvinfo : EIATTR_FRAME_SIZE
	.align		4
.L_87:
        /*00cc*/ 	.byte	0x04, 0x11
        /*00ce*/ 	.short	(.L_89 - .L_88)
	.align		4
.L_88:
        /*00d0*/ 	.word	index@(_Z16shift_prefix_sumPii)
        /*00d4*/ 	.word	0x00000000


	//----- nvinfo : EIATTR_REGCOUNT
	.align		4
.L_89:
        /*00d8*/ 	.byte	0x04, 0x2f
        /*00da*/ 	.short	(.L_91 - .L_90)
	.align		4
.L_90:
        /*00dc*/ 	.word	index@(_Z10safe_shiftPiS_i)
        /*00e0*/ 	.word	0x0000000a


	//----- nvinfo : EIATTR_FRAME_SIZE
	.align		4
.L_91:
        /*00e4*/ 	.byte	0x04, 0x11
        /*00e6*/ 	.short	(.L_93 - .L_92)
	.align		4
.L_92:
        /*00e8*/ 	.word	index@(_Z10safe_shiftPiS_i)
        /*00ec*/ 	.word	0x00000000


	//----- nvinfo : EIATTR_REGCOUNT
	.align		4
.L_93:
        /*00f0*/ 	.byte	0x04, 0x2f
        /*00f2*/ 	.short	(.L_95 - .L_94)
	.align		4
.L_94:
        /*00f4*/ 	.word	index@(_Z9copy_backPiS_i)
        /*00f8*/ 	.word	0x0000000a


	//----- nvinfo : EIATTR_FRAME_SIZE
	.align		4
.L_95:
        /*00fc*/ 	.byte	0x04, 0x11
        /*00fe*/ 	.short	(.L_97 - .L_96)
	.align		4
.L_96:
        /*0100*/ 	.word	index@(_Z9copy_backPiS_i)
        /*0104*/ 	.word	0x00000000


	//----- nvinfo : EIATTR_REGCOUNT
	.align		4
.L_97:
        /*0108*/ 	.byte	0x04, 0x2f
        /*010a*/ 	.short	(.L_99 - .L_98)
	.align		4
.L_98:
        /*010c*/ 	.word	index@(_Z37calc_augmented_forman_ricci_curvaturePiS_S_S_S_PdS0_i)
        /*0110*/ 	.word	0x00000028


	//----- nvinfo : EIATTR_FRAME_SIZE
	.align		4
.L_99:
        /*0114*/ 	.byte	0x04, 0x11
        /*0116*/ 	.short	(.L_101 - .L_100)
	.align		4
.L_100:
        /*0118*/ 	.word	index@($__internal_3_$__cuda_sm20_dsqrt_rn_f64_mediumpath_v1)
        /*011c*/ 	.word	0x00000000


	//----- nvinfo : EIATTR_FRAME_SIZE
	.align		4
.L_101:
        /*0120*/ 	.byte	0x04, 0x11
        /*0122*/ 	.short	(.L_103 - .L_102)
	.align		4
.L_102:
        /*0124*/ 	.word	index@($__internal_2_$__cuda_sm20_div_rn_f64_full)
        /*0128*/ 	.word	0x00000000


	//----- nvinfo : EIATTR_FRAME_SIZE
	.align		4
.L_103:
        /*012c*/ 	.byte	0x04, 0x11
        /*012e*/ 	.short	(.L_105 - .L_104)
	.align		4
.L_104:
        /*0130*/ 	.word	index@($__internal_1_$__cuda_sm20_dblrcp_rn_slowpath_v3)
        /*0134*/ 	.word	0x00000000


	//----- nvinfo : EIATTR_FRAME_SIZE
	.align		4
.L_105:
        /*0138*/ 	.byte	0x04, 0x11
        /*013a*/ 	.short	(.L_107 - .L_106)
	.align		4
.L_106:
        /*013c*/ 	.word	index@(_Z37calc_augmented_forman_ricci_curvaturePiS_S_S_S_PdS0_i)
        /*0140*/ 	.word	0x00000000


	//----- nvinfo : EIATTR_REGCOUNT
	.align		4
.L_107:
        /*0144*/ 	.byte	0x04, 0x2f
        /*0146*/ 	.short	(.L_109 - .L_108)
	.align		4
.L_108:
        /*0148*/ 	.word	index@(_Z13update_weightPiS_S_S_S_PdS0_di)
        /*014c*/ 	.word	0x00000010


	//----- nvinfo : EIATTR_FRAME_SIZE
	.align		4
.L_109:
        /*0150*/ 	.byte	0x04, 0x11
        /*0152*/ 	.short	(.L_111 - .L_110)
	.align		4
.L_110:
        /*0154*/ 	.word	index@(_Z13update_weightPiS_S_S_S_PdS0_di)
        /*0158*/ 	.word	0x00000000


	//----- nvinfo : EIATTR_REGCOUNT
	.align		4
.L_111:
        /*015c*/ 	.byte	0x04, 0x2f
        /*015e*/ 	.short	(.L_113 - .L_112)
	.align		4
.L_112:
        /*0160*/ 	.word	index@(_Z19array_sum_blockwisePdiS_)
        /*0164*/ 	.word	0x0000000e


	//----- nvinfo : EIATTR_FRAME_SIZE
	.align		4
.L_113:
        /*0168*/ 	.byte	0x04, 0x11
        /*016a*/ 	.short	(.L_115 - .L_114)
	.align		4
.L_114:
        /*016c*/ 	.word	index@(_Z19array_sum_blockwisePdiS_)
        /*0170*/ 	.word	0x00000000


	//----- nvinfo : EIATTR_REGCOUNT
	.align		4
.L_115:
        /*0174*/ 	.byte	0x04, 0x2f
        /*0176*/ 	.short	(.L_117 - .L_116)
	.align		4
.L_116:
        /*0178*/ 	.word	index@(_Z17normalize_weightsPddii)
        /*017c*/ 	.word	0x00000019


	//----- nvinfo : EIATTR_FRAME_SIZE
	.align		4
.L_117:
        /*0180*/ 	.byte	0x04, 0x11
        /*0182*/ 	.short	(.L_119 - .L_118)
	.align		4
.L_118:
        /*0184*/ 	.word	index@($__internal_0_$__cuda_sm20_div_rn_f64_full)
        /*0188*/ 	.word	0x00000000


	//----- nvinfo : EIATTR_FRAME_SIZE
	.align		4
.L_119:
        /*018c*/ 	.byte	0x04, 0x11
        /*018e*/ 	.short	(.L_121 - .L_120)
	.align		4
.L_120:
        /*0190*/ 	.word	index@(_Z17normalize_weightsPddii)
        /*0194*/ 	.word	0x00000000


	//----- nvinfo : EIATTR_REGCOUNT
	.align		4
.L_121:
        /*0198*/ 	.byte	0x04, 0x2f
        /*019a*/ 	.short	(.L_123 - .L_122)
	.align		4
.L_122:
        /*019c*/ 	.word	index@(_Z43bfs_loop_using_virtual_warp_for_cc_labelingPiS_S_S_S_PdS_S_iiS_id)
        /*01a0*/ 	.word	0x00000020


	//----- nvinfo : EIATTR_FRAME_SIZE
	.align		4
.L_123:
        /*01a4*/ 	.byte	0x04, 0x11
        /*01a6*/ 	.short	(.L_125 - .L_124)
	.align		4
.L_124:
        /*01a8*/ 	.word	index@(_Z43bfs_loop_using_virtual_warp_for_cc_labelingPiS_S_S_S_PdS_S_iiS_id)
        /*01ac*/ 	.word	0x00000000


	//----- nvinfo : EIATTR_REGCOUNT
	.align		4
.L_125:
        /*01b0*/ 	.byte	0x04, 0x2f
        /*01b2*/ 	.short	(.L_127 - .L_126)
	.align		4
.L_126:
        /*01b4*/ 	.word	index@(_ZN3cub18CUB_300001_SM_10006detail11EmptyKernelIvEEvv)
        /*01b8*/ 	.word	0x00000004


	//----- nvinfo : EIATTR_FRAME_SIZE
	.align		4
.L_127:
        /*01bc*/ 	.byte	0x04, 0x11
        /*01be*/ 	.short	(.L_129 - .L_128)
	.align		4
.L_128:
        /*01c0*/ 	.word	index@(_ZN3cub18CUB_300001_SM_10006detail11EmptyKernelIvEEvv)
        /*01c4*/ 	.word	0x00000000


	//----- nvinfo : EIATTR_MIN_STACK_SIZE
	.align		4
.L_129:
        /*01c8*/ 	.byte	0x04, 0x12
        /*01ca*/ 	.short	(.L_131 - .L_130)
	.align		4
.L_130:
        /*01cc*/ 	.word	index@(_ZN3cub18CUB_300001_SM_10006detail11EmptyKernelIvEEvv)
        /*01d0*/ 	.word	0x00000000


	//----- nvinfo : EIATTR_MIN_STACK_SIZE
	.align		4
.L_131:
        /*01d4*/ 	.byte	0x04, 0x12
        /*01d6*/ 	.short	(.L_133 - .L_132)
	.align		4
.L_132:
        /*01d8*/ 	.word	index@(_Z43bfs_loop_using_virtual_warp_for_cc_labelingPiS_S_S_S_PdS_S_iiS_id)
        /*01dc*/ 	.word	0x00000000


	//----- nvinfo : EIATTR_MIN_STACK_SIZE
	.align		4
.L_133:
        /*01e0*/ 	.byte	0x04, 0x12
        /*01e2*/ 	.short	(.L_135 - .L_134)
	.align		4
.L_134:
        /*01e4*/ 	.word	index@(_Z17normalize_weightsPddii)
        /*01e8*/ 	.word	0x00000000


	//----- nvinfo : EIATTR_MIN_STACK_SIZE
	.align		4
.L_135:
        /*01ec*/ 	.byte	0x04, 0x12
        /*01ee*/ 	.short	(.L_137 - .L_136)
	.align		4
.L_136:
        /*01f0*/ 	.word	index@(_Z19array_sum_blockwisePdiS_)
        /*01f4*/ 	.word	0x00000000


	//----- nvinfo : EIATTR_MIN_STACK_SIZE
	.align		4
.L_137:
        /*01f8*/ 	.byte	0x04, 0x12
        /*01fa*/ 	.short	(.L_139 - .L_138)
	.align		4
.L_138:
        /*01fc*/ 	.word	index@(_Z13update_weightPiS_S_S_S_PdS0_di)
        /*0200*/ 	.word	0x00000000


	//----- nvinfo : EIATTR_MIN_STACK_SIZE
	.align		4
.L_139:
        /*0204*/ 	.byte	0x04, 0x12
        /*0206*/ 	.short	(.L_141 - .L_140)
	.align		4
.L_140:
        /*0208*/ 	.word	index@(_Z37calc_augmented_forman_ricci_curvaturePiS_S_S_S_PdS0_i)
        /*020c*/ 	.word	0x00000000


	//----- nvinfo : EIATTR_MIN_STACK_SIZE
	.align		4
.L_141:
        /*0210*/ 	.byte	0x04, 0x12
        /*0212*/ 	.short	(.L_143 - .L_142)
	.align		4
.L_142:
        /*0214*/ 	.word	index@(_Z9copy_backPiS_i)
        /*0218*/ 	.word	0x00000000


	//----- nvinfo : EIATTR_MIN_STACK_SIZE
	.align		4
.L_143:
        /*021c*/ 	.byte	0x04, 0x12
        /*021e*/ 	.short	(.L_145 - .L_144)
	.align		4
.L_144:
        /*0220*/ 	.word	index@(_Z10safe_shiftPiS_i)
        /*0224*/ 	.word	0x00000000


	//----- nvinfo : EIATTR_MIN_STACK_SIZE
	.align		4
.L_145:
        /*0228*/ 	.byte	0x04, 0x12
        /*022a*/ 	.short	(.L_147 - .L_146)
	.align		4
.L_146:
        /*022c*/ 	.word	index@(_Z16shift_prefix_sumPii)
        /*0230*/ 	.word	0x00000000


	//----- nvinfo : EIATTR_MIN_STACK_SIZE
	.align		4
.L_147:
        /*0234*/ 	.byte	0x04, 0x12
        /*0236*/ 	.short	(.L_149 - .L_148)
	.align		4
.L_148:
        /*0238*/ 	.word	index@(_Z16prefix_sum_finalPKiPiS1_m)
        /*023c*/ 	.word	0x00000000


	//----- nvinfo : EIATTR_MIN_STACK_SIZE
	.align		4
.L_149:
        /*0240*/ 	.byte	0x04, 0x12
        /*0242*/ 	.short	(.L_151 - .L_150)
	.align		4
.L_150:
        /*0244*/ 	.word	index@(_Z10prefix_sumPKiPiS1_m)
        /*0248*/ 	.word	0x00000000


	//----- nvinfo : EIATTR_MIN_STACK_SIZE
	.align		4
.L_151:
        /*024c*/ 	.byte	0x04, 0x12
        /*024e*/ 	.short	(.L_153 - .L_152)
	.align		4
.L_152:
        /*0250*/ 	.word	index@(_Z14bitonicSortGPUPdii)
        /*0254*/ 	.word	0x00000000


	//----- nvinfo : EIATTR_MIN_STACK_SIZE
	.align		4
.L_153:
        /*0258*/ 	.byte	0x04, 0x12
        /*025a*/ 	.short	(.L_155 - .L_154)
	.align		4
.L_154:
        /*025c*/ 	.word	index@(_Z27copy_back_from_padded_arrayPdS_j)
        /*0260*/ 	.word	0x00000000


	//----- nvinfo : EIATTR_MIN_STACK_SIZE
	.align		4
.L_155:
        /*0264*/ 	.byte	0x04, 0x12
        /*0266*/ 	.short	(.L_157 - .L_156)
	.align		4
.L_156:
        /*0268*/ 	.word	index@(_Z13copy_with_padPdS_jj)
        /*026c*/ 	.word	0x00000000


	//----- nvinfo : EIATTR_MIN_STACK_SIZE
	.align		4
.L_157:
        /*0270*/ 	.byte	0x04, 0x12
        /*0272*/ 	.short	(.L_159 - .L_158)
	.align		4
.L_158:
        /*0274*/ 	.word	index@(_Z14init_on_devicePiii)
        /*0278*/ 	.word	0x00000000


	//----- nvinfo : EIATTR_MIN_STACK_SIZE
	.align		4
.L_159:
        /*027c*/ 	.byte	0x04, 0x12
        /*027e*/ 	.short	(.L_161 - .L_160)
	.align		4
.L_160:
        /*0280*/ 	.word	index@(_Z18init_one_on_devicePdi)
        /*0284*/ 	.word	0x00000000
.L_161:


//--------------------- .nv.compat                --------------------------
	.section	.nv.compat,"",@"SHT_CUDA_COMPAT_INFO"
	.align	4
        /*0000*/ 	.byte	0x02, 0x09, 0x00, 0x00, 0x02, 0x02, 0x01, 0x00, 0x02, 0x05, 0x05, 0x00, 0x03, 0x07, 0x01, 0x01
        /*0010*/ 	.byte	0x02, 0x03, 0x00, 0x00, 0x02, 0x06, 0x01, 0x00, 0x04, 0x0b, 0x08, 0x00, 0x01, 0x00, 0x00, 0x00
        /*0020*/ 	.byte	0x00, 0x00, 0x00, 0x00


//--------------------- .nv.info._ZN3cub18CUB_300001_SM_10006detail11EmptyKernelIvEEvv --------------------------
	.section	.nv.info._ZN3cub18CUB_300001_SM_10006detail11EmptyKernelIvEEvv,"",@"SHT_CUDA_INFO"
	.sectionflags	@""
	.align	4


	//----- nvinfo : EIATTR_CUDA_API_VERSION
	.align		4
        /*0000*/ 	.byte	0x04, 0x37
        /*0002*/ 	.short	(.L_163 - .L_162)
.L_162:
        /*0004*/ 	.word	0x00000082


	//----- nvinfo : EIATTR_SPARSE_MMA_MASK
	.align		4
.L_163:
        /*0008*/ 	.byte	0x03, 0x50
        /*000a*/ 	.short	0x0000


	//----- nvinfo : EIATTR_MAXREG_COUNT
	.align		4
        /*000c*/ 	.byte	0x03, 0x1b
        /*000e*/ 	.short	0x00ff


	//----- nvinfo : EIATTR_MERCURY_ISA_VERSION
	.align		4
        /*0010*/ 	.byte	0x03, 0x5f
        /*0012*/ 	.short	0x0101


	//----- nvinfo : EIATTR_VRC_CTA_INIT_COUNT
	.align		4
        /*0014*/ 	.byte	0x02, 0x4a
	.zero		1
	.zero		1


	//----- nvinfo : EIATTR_EXIT_INSTR_OFFSETS
	.align		4
        /*0018*/ 	.byte	0x04, 0x1c
        /*001a*/ 	.short	(.L_165 - .L_164)


	//   ....[0]....
.L_164:
        /*001c*/ 	.word	0x00000010


	//----- nvinfo : EIATTR_SW_WAR
	.align		4
.L_165:
        /*0020*/ 	.byte	0x04, 0x36
        /*0022*/ 	.short	(.L_167 - .L_166)
.L_166:
        /*0024*/ 	.word	0x00000008
.L_167:


//--------------------- .nv.info._Z43bfs_loop_using_virtual_warp_for_cc_labelingPiS_S_S_S_PdS_S_iiS_id --------------------------
	.section	.nv.info._Z43bfs_loop_using_virtual_warp_for_cc_labelingPiS_S_S_S_PdS_S_iiS_id,"",@"SHT_CUDA_INFO"
	.sectionflags	@""
	.align	4


	//----- nvinfo : EIATTR_CUDA_API_VERSION
	.align		4
        /*0000*/ 	.byte	0x04, 0x37
        /*0002*/ 	.short	(.L_169 - .L_168)
.L_168:
        /*0004*/ 	.word	0x00000082


	//----- nvinfo : EIATTR_KPARAM_INFO
	.align		4
.L_169:
        /*0008*/ 	.byte	0x04, 0x17
        /*000a*/ 	.short	(.L_171 - .L_170)
.L_170:
        /*000c*/ 	.word	0x00000000
        /*0010*/ 	.short	0x000c
        /*0012*/ 	.short	0x0058
        /*0014*/ 	.byte	0x00, 0xf0, 0x21, 0x00


	//----- nvinfo : EIATTR_KPARAM_INFO
	.align		4
.L_171:
        /*0018*/ 	.byte	0x04, 0x17
        /*001a*/ 	.short	(.L_173 - .L_172)
.L_172:
        /*001c*/ 	.word	0x00000000
        /*0020*/ 	.short	0x000b
        /*0022*/ 	.short	0x0050
        /*0024*/ 	.byte	0x00, 0xf0, 0x11, 0x00


	//----- nvinfo : EIATTR_KPARAM_INFO
	.align		4
.L_173:
        /*0028*/ 	.byte	0x04, 0x17
        /*002a*/ 	.short	(.L_175 - .L_174)
.L_174:
        /*002c*/ 	.word	0x00000000
        /*0030*/ 	.short	0x000a
        /*0032*/ 	.short	0x0048
        /*0034*/ 	.byte	0x00, 0xf5, 0x21, 0x00


	//----- nvinfo : EIATTR_KPARAM_INFO
	.align		4
.L_175:
        /*0038*/ 	.byte	0x04, 0x17
        /*003a*/ 	.short	(.L_177 - .L_176)
.L_176:
        /*003c*/ 	.word	0x00000000
        /*0040*/ 	.short	0x0009
        /*0042*/ 	.short	0x0044
        /*0044*/ 	.byte	0x00, 0xf0, 0x11, 0x00


	//----- nvinfo : EIATTR_KPARAM_INFO
	.align		4
.L_177:
        /*0048*/ 	.byte	0x04, 0x17
        /*004a*/ 	.short	(.L_179 - .L_178)
.L_178:
        /*004c*/ 	.word	0x00000000
        /*0050*/ 	.short	0x0008
        /*0052*/ 	.short	0x0040
        /*0054*/ 	.byte	0x00, 0xf0, 0x11, 0x00


	//----- nvinfo : EIATTR_KPARAM_INFO
	.align		4
.L_179:
        /*0058*/ 	.byte	0x04, 0x17
        /*005a*/ 	.short	(.L_181 - .L_180)
.L_180:
        /*005c*/ 	.word	0x00000000
        /*0060*/ 	.short	0x0007
        /*0062*/ 	.short	0x0038
        /*0064*/ 	.byte	0x00, 0xf5, 0x21, 0x00


	//----- nvinfo : EIATTR_KPARAM_INFO
	.align		4
.L_181:
        /*0068*/ 	.byte	0x04, 0x17
        /*006a*/ 	.short	(.L_183 - .L_182)
.L_182:
        /*006c*/ 	.word	0x00000000
        /*0070*/ 	.short	0x0006
        /*0072*/ 	.short	0x0030
        /*0074*/ 	.byte	0x00, 0xf5, 0x21, 0x00


	//----- nvinfo : EIATTR_KPARAM_INFO
	.align		4
.L_183:
        /*0078*/ 	.byte	0x04, 0x17
        /*007a*/ 	.short	(.L_185 - .L_184)
.L_184:
        /*007c*/ 	.word	0x00000000
        /*0080*/ 	.short	0x0005
        /*0082*/ 	.short	0x0028
        /*0084*/ 	.byte	0x00, 0xf5, 0x21, 0x00


	//----- nvinfo : EIATTR_KPARAM_INFO
	.align		4
.L_185:
        /*0088*/ 	.byte	0x04, 0x17
        /*008a*/ 	.short	(.L_187 - .L_186)
.L_186:
        /*008c*/ 	.word	0x00000000
        /*0090*/ 	.short	0x0004
        /*0092*/ 	.short	0x0020
        /*0094*/ 	.byte	0x00, 0xf5, 0x21, 0x00


	//----- nvinfo : EIATTR_KPARAM_INFO
	.align		4
.L_187:
        /*0098*/ 	.byte	0x04, 0x17
        /*009a*/ 	.short	(.L_189 - .L_188)
.L_188:
        /*009c*/ 	.word	0x00000000
        /*00a0*/ 	.short	0x0003
        /*00a2*/ 	.short	0x0018
        /*00a4*/ 	.byte	0x00, 0xf5, 0x21, 0x00


	//----- nvinfo : EIATTR_KPARAM_INFO
	.align		4
.L_189:
        /*00a8*/ 	.byte	0x04, 0x17
        /*00aa*/ 	.short	(.L_191 - .L_190)
.L_190:
        /*00ac*/ 	.word	0x00000000
        /*00b0*/ 	.short	0x0002
        /*00b2*/ 	.short	0x0010
        /*00b4*/ 	.byte	0x00, 0xf5, 0x21, 0x00


	//----- nvinfo : EIATTR_KPARAM_INFO
	.align		4
.L_191:
        /*00b8*/ 	.byte	0x04, 0x17
        /*00ba*/ 	.short	(.L_193 - .L_192)
.L_192:
        /*00bc*/ 	.word	0x00000000
        /*00c0*/ 	.short	0x0001
        /*00c2*/ 	.short	0x0008
        /*00c4*/ 	.byte	0x00, 0xf5, 0x21, 0x00


	//----- nvinfo : EIATTR_KPARAM_INFO
	.align		4
.L_193:
        /*00c8*/ 	.byte	0x04, 0x17
        /*00ca*/ 	.short	(.L_195 - .L_194)
.L_194:
        /*00cc*/ 	.word	0x00000000
        /*00d0*/ 	.short	0x0000
        /*00d2*/ 	.short	0x0000
        /*00d4*/ 	.byte	0x00, 0xf5, 0x21, 0x00


	//----- nvinfo : EIATTR_SPARSE_MMA_MASK
	.align		4
.L_195:
        /*00d8*/ 	.byte	0x03, 0x50
        /*00da*/ 	.short	0x0000


	//----- nvinfo : EIATTR_MAXREG_COUNT
	.align		4
        /*00dc*/ 	.byte	0x03, 0x1b
        /*00de*/ 	.short	0x00ff


	//----- nvinfo : EIATTR_MERCURY_ISA_VERSION
	.align		4
        /*00e0*/ 	.byte	0x03, 0x5f
        /*00e2*/ 	.short	0x0101


	//----- nvinfo : EIATTR_VRC_CTA_INIT_COUNT
	.align		4
        /*00e4*/ 	.byte	0x02, 0x4a
	.zero		1
	.zero		1


	//----- nvinfo : EIATTR_EXIT_INSTR_OFFSETS
	.align		4
        /*00e8*/ 	.byte	0x04, 0x1c
        /*00ea*/ 	.short	(.L_197 - .L_196)


	//   ....[0]....
.L_196:
        /*00ec*/ 	.word	0x00000060


	//   ....[1]....
        /*00f0*/ 	.word	0x000004c0


	//----- nvinfo : EIATTR_CRS_STACK_SIZE
	.align		4
.L_197:
        /*00f4*/ 	.byte	0x04, 0x1e
        /*00f6*/ 	.short	(.L_199 - .L_198)
.L_198:
        /*00f8*/ 	.word	0x00000000


	//----- nvinfo : EIATTR_CBANK_PARAM_SIZE
	.align		4
.L_199:
        /*00fc*/ 	.byte	0x03, 0x19
        /*00fe*/ 	.short	0x0060


	//----- nvinfo : EIATTR_PARAM_CBANK
	.align		4
        /*0100*/ 	.byte	0x04, 0x0a
        /*0102*/ 	.short	(.L_201 - .L_200)
	.align		4
.L_200:
        /*0104*/ 	.word	index@(.nv.constant0._Z43bfs_loop_using_virtual_warp_for_cc_labelingPiS_S_S_S_PdS_S_iiS_id)
        /*0108*/ 	.short	0x0380
        /*010a*/ 	.short	0x0060


	//----- nvinfo : EIATTR_SW_WAR
	.align		4
.L_201:
        /*010c*/ 	.byte	0x04, 0x36
        /*010e*/ 	.short	(.L_203 - .L_202)
.L_202:
        /*0110*/ 	.word	0x00000008
.L_203:


//--------------------- .nv.info._Z17normalize_weightsPddii --------------------------
	.section	.nv.info._Z17normalize_weightsPddii,"",@"SHT_CUDA_INFO"
	.sectionflags	@""
	.align	4


	//----- nvinfo : EIATTR_CUDA_API_VERSION
	.align		4
        /*0000*/ 	.byte	0x04, 0x37
        /*0002*/ 	.short	(.L_205 - .L_204)
.L_204:
        /*0004*/ 	.word	0x00000082


	//----- nvinfo : EIATTR_KPARAM_INFO
	.align		4
.L_205:
        /*0008*/ 	.byte	0x04, 0x17
        /*000a*/ 	.short	(.L_207 - .L_206)
.L_206:
        /*000c*/ 	.word	0x00000000
        /*0010*/ 	.short	0x0003
        /*0012*/ 	.short	0x0014
        /*0014*/ 	.byte	0x00, 0xf0, 0x11, 0x00


	//----- nvinfo : EIATTR_KPARAM_INFO
	.align		4
.L_207:
        /*0018*/ 	.byte	0x04, 0x17
        /*001a*/ 	.short	(.L_209 - .L_208)
.L_208:
        /*001c*/ 	.word	0x00000000
        /*0020*/ 	.short	0x0002
        /*0022*/ 	.short	0x0010
        /*0024*/ 	.byte	0x00, 0xf0, 0x11, 0x00


	//----- nvinfo : EIATTR_KPARAM_INFO
	.align		4
.L_209:
        /*0028*/ 	.byte	0x04, 0x17
        /*002a*/ 	.short	(.L_211 - .L_210)
.L_210:
        /*002c*/ 	.word	0x00000000
        /*0030*/ 	.short	0x0001
        /*0032*/ 	.short	0x0008
        /*0034*/ 	.byte	0x00, 0xf0, 0x21, 0x00


	//----- nvinfo : EIATTR_KPARAM_INFO
	.align		4
.L_211:
        /*0038*/ 	.byte	0x04, 0x17
        /*003a*/ 	.short	(.L_213 - .L_212)
.L_212:
        /*003c*/ 	.word	0x00000000
        /*0040*/ 	.short	0x0000
        /*0042*/ 	.short	0x0000
        /*0044*/ 	.byte	0x00, 0xf5, 0x21, 0x00


	//----- nvinfo : EIATTR_SPARSE_MMA_MASK
	.align		4
.L_213:
        /*0048*/ 	.byte	0x03, 0x50
        /*004a*/ 	.short	0x0000


	//----- nvinfo : EIATTR_MAXREG_COUNT
	.align		4
        /*004c*/ 	.byte	0x03, 0x1b
        /*004e*/ 	.short	0x00ff


	//----- nvinfo : EIATTR_MERCURY_ISA_VERSION
	.align		4
        /*0050*/ 	.byte	0x03, 0x5f
        /*0052*/ 	.short	0x0101


	//----- nvinfo : EIATTR_VRC_CTA_INIT_COUNT
	.align		4
        /*0054*/ 	.byte	0x02, 0x4a
	.zero		1
	.zero		1


	//----- nvinfo : EIATTR_EXIT_INSTR_OFFSETS
	.align		4
        /*0058*/ 	.byte	0x04, 0x1c
        /*005a*/ 	.short	(.L_215 - .L_214)


	//   ....[0]....
.L_214:
        /*005c*/ 	.word	0x000001b0


	//   ....[1]....
        /*0060*/ 	.word	0x00000270


	//----- nvinfo : EIATTR_CRS_STACK_SIZE
	.align		4
.L_215:
        /*0064*/ 	.byte	0x04, 0x1e
        /*0066*/ 	.short	(.L_217 - .L_216)
.L_216:
        /*0068*/ 	.word	0x00000000


	//----- nvinfo : EIATTR_CBANK_PARAM_SIZE
	.align		4
.L_217:
        /*006c*/ 	.byte	0x03, 0x19
        /*006e*/ 	.short	0x0018


	//----- nvinfo : EIATTR_PARAM_CBANK
	.align		4
        /*0070*/ 	.byte	0x04, 0x0a
        /*0072*/ 	.short	(.L_219 - .L_218)
	.align		4
.L_218:
        /*0074*/ 	.word	index@(.nv.constant0._Z17normalize_weightsPddii)
        /*0078*/ 	.short	0x0380
        /*007a*/ 	.short	0x0018


	//----- nvinfo : EIATTR_SW_WAR
	.align		4
.L_219:
        /*007c*/ 	.byte	0x04, 0x36
        /*007e*/ 	.short	(.L_221 - .L_220)
.L_220:
        /*0080*/ 	.word	0x00000008
.L_221:


//--------------------- .nv.info._Z19array_sum_blockwisePdiS_ --------------------------
	.section	.nv.info._Z19array_sum_blockwisePdiS_,"",@"SHT_CUDA_INFO"
	.sectionflags	@""
	.align	4


	//----- nvinfo : EIATTR_CUDA_API_VERSION
	.align		4
        /*0000*/ 	.byte	0x04, 0x37
        /*0002*/ 	.short	(.L_223 - .L_222)
.L_222:
        /*0004*/ 	.word	0x00000082


	//----- nvinfo : EIATTR_KPARAM_INFO
	.align		4
.L_223:
        /*0008*/ 	.byte	0x04, 0x17
        /*000a*/ 	.short	(.L_225 - .L_224)
.L_224:
        /*000c*/ 	.word	0x00000000
        /*0010*/ 	.short	0x0002
        /*0012*/ 	.short	0x0010
        /*0014*/ 	.byte	0x00, 0xf5, 0x21, 0x00


	//----- nvinfo : EIATTR_KPARAM_INFO
	.align		4
.L_225:
        /*0018*/ 	.byte	0x04, 0x17
        /*001a*/ 	.short	(.L_227 - .L_226)
.L_226:
        /*001c*/ 	.word	0x00000000
        /*0020*/ 	.short	0x0001
        /*0022*/ 	.short	0x0008
        /*0024*/ 	.byte	0x00, 0xf0, 0x11, 0x00


	//----- nvinfo : EIATTR_KPARAM_INFO
	.align		4
.L_227:
        /*0028*/ 	.byte	0x04, 0x17
        /*002a*/ 	.short	(.L_229 - .L_228)
.L_228:
        /*002c*/ 	.word	0x00000000
        /*0030*/ 	.short	0x0000
        /*0032*/ 	.short	0x0000
        /*0034*/ 	.byte	0x00, 0xf5, 0x21, 0x00


	//----- nvinfo : EIATTR_SPARSE_MMA_MASK
	.align		4
.L_229:
        /*0038*/ 	.byte	0x03, 0x50
        /*003a*/ 	.short	0x0000


	//----- nvinfo : EIATTR_MAXREG_COUNT
	.align		4
        /*003c*/ 	.byte	0x03, 0x1b
        /*003e*/ 	.short	0x00ff


	//----- nvinfo : EIATTR_NUM_BARRIERS
	.align		4
        /*0040*/ 	.byte	0x02, 0x4c
        /*0042*/ 	.byte	0x01
	.zero		1


	//----- nvinfo : EIATTR_MERCURY_ISA_VERSION
	.align		4
        /*0044*/ 	.byte	0x03, 0x5f
        /*0046*/ 	.short	0x0101


	//----- nvinfo : EIATTR_VRC_CTA_INIT_COUNT
	.align		4
        /*0048*/ 	.byte	0x02, 0x4a
	.zero		1
	.zero		1


	//----- nvinfo : EIATTR_EXIT_INSTR_OFFSETS
	.align		4
        /*004c*/ 	.byte	0x04, 0x1c
        /*004e*/ 	.short	(.L_231 - .L_230)


	//   ....[0]....
.L_230:
        /*0050*/ 	.word	0x000002b0


	//   ....[1]....
        /*0054*/ 	.word	0x00000330


	//----- nvinfo : EIATTR_CRS_STACK_SIZE
	.align		4
.L_231:
        /*0058*/ 	.byte	0x04, 0x1e
        /*005a*/ 	.short	(.L_233 - .L_232)
.L_232:
        /*005c*/ 	.word	0x00000000


	//----- nvinfo : EIATTR_CBANK_PARAM_SIZE
	.align		4
.L_233:
        /*0060*/ 	.byte	0x03, 0x19
        /*0062*/ 	.short	0x0018


	//----- nvinfo : EIATTR_PARAM_CBANK
	.align		4
        /*0064*/ 	.byte	0x04, 0x0a
        /*0066*/ 	.short	(.L_235 - .L_234)
	.align		4
.L_234:
        /*0068*/ 	.word	index@(.nv.constant0._Z19array_sum_blockwisePdiS_)
        /*006c*/ 	.short	0x0380
        /*006e*/ 	.short	0x0018


	//----- nvinfo : EIATTR_SW_WAR
	.align		4
.L_235:
        /*0070*/ 	.byte	0x04, 0x36
        /*0072*/ 	.short	(.L_237 - .L_236)
.L_236:
        /*0074*/ 	.word	0x00000008
.L_237:


//--------------------- .nv.info._Z13update_weightPiS_S_S_S_PdS0_di --------------------------
	.section	.nv.info._Z13update_weightPiS_S_S_S_PdS0_di,"",@"SHT_CUDA_INFO"
	.sectionflags	@""
	.align	4


	//----- nvinfo : EIATTR_CUDA_API_VERSION
	.align		4
        /*0000*/ 	.byte	0x04, 0x37
        /*0002*/ 	.short	(.L_239 - .L_238)
.L_238:
        /*0004*/ 	.word	0x00000082


	//----- nvinfo : EIATTR_KPARAM_INFO
	.align		4
.L_239:
        /*0008*/ 	.byte	0x04, 0x17
        /*000a*/ 	.short	(.L_241 - .L_240)
.L_240:
        /*000c*/ 	.word	0x00000000
        /*0010*/ 	.short	0x0008
        /*0012*/ 	.short	0x0040
        /*0014*/ 	.byte	0x00, 0xf0, 0x11, 0x00


	//----- nvinfo : EIATTR_KPARAM_INFO
	.align		4
.L_241:
        /*0018*/ 	.byte	0x04, 0x17
        /*001a*/ 	.short	(.L_243 - .L_242)
.L_242:
        /*001c*/ 	.word	0x00000000
        /*0020*/ 	.short	0x0007
        /*0022*/ 	.short	0x0038
        /*0024*/ 	.byte	0x00, 0xf0, 0x21, 0x00


	//----- nvinfo : EIATTR_KPARAM_INFO
	.align		4
.L_243:
        /*0028*/ 	.byte	0x04, 0x17
        /*002a*/ 	.short	(.L_245 - .L_244)
.L_244:
        /*002c*/ 	.word	0x00000000
        /*0030*/ 	.short	0x0006
        /*0032*/ 	.short	0x0030
        /*0034*/ 	.byte	0x00, 0xf5, 0x21, 0x00


	//----- nvinfo : EIATTR_KPARAM_INFO
	.align		4
.L_245:
        /*0038*/ 	.byte	0x04, 0x17
        /*003a*/ 	.short	(.L_247 - .L_246)
.L_246:
        /*003c*/ 	.word	0x00000000
        /*0040*/ 	.short	0x0005
        /*0042*/ 	.short	0x0028
        /*0044*/ 	.byte	0x00, 0xf5, 0x21, 0x00


	//----- nvinfo : EIATTR_KPARAM_INFO
	.align		4
.L_247:
        /*0048*/ 	.byte	0x04, 0x17
        /*004a*/ 	.short	(.L_249 - .L_248)
.L_248:
        /*004c*/ 	.word	0x00000000
        /*0050*/ 	.short	0x0004
        /*0052*/ 	.short	0x0020
        /*0054*/ 	.byte	0x00, 0xf5, 0x21, 0x00


	//----- nvinfo : EIATTR_KPARAM_INFO
	.align		4
.L_249:
        /*0058*/ 	.byte	0x04, 0x17
        /*005a*/ 	.short	(.L_251 - .L_250)
.L_250:
        /*005c*/ 	.word	0x00000000
        /*0060*/ 	.short	0x0003
        /*0062*/ 	.short	0x0018
        /*0064*/ 	.byte	0x00, 0xf5, 0x21, 0x00


	//----- nvinfo : EIATTR_KPARAM_INFO
	.align		4
.L_251:
        /*0068*/ 	.byte	0x04, 0x17
        /*006a*/ 	.short	(.L_253 - .L_252)
.L_252:
        /*006c*/ 	.word	0x00000000
        /*0070*/ 	.short	0x0002
        /*0072*/ 	.short	0x0010
        /*0074*/ 	.byte	0x00, 0xf5, 0x21, 0x00


	//----- nvinfo : EIATTR_KPARAM_INFO
	.align		4
.L_253:
        /*0078*/ 	.byte	0x04, 0x17
        /*007a*/ 	.short	(.L_255 - .L_254)
.L_254:
        /*007c*/ 	.word	0x00000000
        /*0080*/ 	.short	0x0001
        /*0082*/ 	.short	0x0008
        /*0084*/ 	.byte	0x00, 0xf5, 0x21, 0x00


	//----- nvinfo : EIATTR_KPARAM_INFO
	.align		4
.L_255:
        /*0088*/ 	.byte	0x04, 0x17
        /*008a*/ 	.short	(.L_257 - .L_256)
.L_256:
        /*008c*/ 	.word	0x00000000
        /*0090*/ 	.short	0x0000
        /*0092*/ 	.short	0x0000
        /*0094*/ 	.byte	0x00, 0xf5, 0x21, 0x00


	//----- nvinfo : EIATTR_SPARSE_MMA_MASK
	.align		4
.L_257:
        /*0098*/ 	.byte	0x03, 0x50
        /*009a*/ 	.short	0x0000


	//----- nvinfo : EIATTR_MAXREG_COUNT
	.align		4
        /*009c*/ 	.byte	0x03, 0x1b
        /*009e*/ 	.short	0x00ff


	//----- nvinfo : EIATTR_MERCURY_ISA_VERSION
	.align		4
        /*00a0*/ 	.byte	0x03, 0x5f
        /*00a2*/ 	.short	0x0101


	//----- nvinfo : EIATTR_VRC_CTA_INIT_COUNT
	.align		4
        /*00a4*/ 	.byte	0x02, 0x4a
	.zero		1
	.zero		1


	//----- nvinfo : EIATTR_EXIT_INSTR_OFFSETS
	.align		4
        /*00a8*/ 	.byte	0x04, 0x1c
        /*00aa*/ 	.short	(.L_259 - .L_258)


	//   ....[0]....
.L_258:
        /*00ac*/ 	.word	0x00000070


	//   ....[1]....
        /*00b0*/ 	.word	0x000005e0


	//----- nvinfo : EIATTR_CRS_STACK_SIZE
	.align		4
.L_259:
        /*00b4*/ 	.byte	0x04, 0x1e
        /*00b6*/ 	.short	(.L_261 - .L_260)
.L_260:
        /*00b8*/ 	.word	0x00000000


	//----- nvinfo : EIATTR_CBANK_PARAM_SIZE
	.align		4
.L_261:
        /*00bc*/ 	.byte	0x03, 0x19
        /*00be*/ 	.short	0x0044


	//----- nvinfo : EIATTR_PARAM_CBANK
	.align		4
        /*00c0*/ 	.byte	0x04, 0x0a
        /*00c2*/ 	.short	(.L_263 - .L_262)
	.align		4
.L_262:
        /*00c4*/ 	.word	index@(.nv.constant0._Z13update_weightPiS_S_S_S_PdS0_di)
        /*00c8*/ 	.short	0x0380
        /*00ca*/ 	.short	0x0044


	//----- nvinfo : EIATTR_SW_WAR
	.align		4
.L_263:
        /*00cc*/ 	.byte	0x04, 0x36
        /*00ce*/ 	.short	(.L_265 - .L_264)
.L_264:
        /*00d0*/ 	.word	0x00000008
.L_265:


//--------------------- .nv.info._Z37calc_augmented_forman_ricci_curvaturePiS_S_S_S_PdS0_i --------------------------
	.section	.nv.info._Z37calc_augmented_forman_ricci_curvaturePiS_S_S_S_PdS0_i,"",@"SHT_CUDA_INFO"
	.sectionflags	@""
	.align	4


	//----- nvinfo : EIATTR_CUDA_API_VERSION
	.align		4
        /*0000*/ 	.byte	0x04, 0x37
        /*0002*/ 	.short	(.L_267 - .L_266)
.L_266:
        /*0004*/ 	.word	0x00000082


	//----- nvinfo : EIATTR_KPARAM_INFO
	.align		4
.L_267:
        /*0008*/ 	.byte	0x04, 0x17
        /*000a*/ 	.short	(.L_269 - .L_268)
.L_268:
        /*000c*/ 	.word	0x00000000
        /*0010*/ 	.short	0x0007
        /*0012*/ 	.short	0x0038
        /*0014*/ 	.byte	0x00, 0xf0, 0x11, 0x00


	//----- nvinfo : EIATTR_KPARAM_INFO
	.align		4
.L_269:
        /*0018*/ 	.byte	0x04, 0x17
        /*001a*/ 	.short	(.L_271 - .L_270)
.L_270:
        /*001c*/ 	.word	0x00000000
        /*0020*/ 	.short	0x0006
        /*0022*/ 	.short	0x0030
        /*0024*/ 	.byte	0x00, 0xf5, 0x21, 0x00


	//----- nvinfo : EIATTR_KPARAM_INFO
	.align		4
.L_271:
        /*0028*/ 	.byte	0x04, 0x17
        /*002a*/ 	.short	(.L_273 - .L_272)
.L_272:
        /*002c*/ 	.word	0x00000000
        /*0030*/ 	.short	0x0005
        /*0032*/ 	.short	0x0028
        /*0034*/ 	.byte	0x00, 0xf5, 0x21, 0x00


	//----- nvinfo : EIATTR_KPARAM_INFO
	.align		4
.L_273:
        /*0038*/ 	.byte	0x04, 0x17
        /*003a*/ 	.short	(.L_275 - .L_274)
.L_274:
        /*003c*/ 	.word	0x00000000
        /*0040*/ 	.short	0x0004
        /*0042*/ 	.short	0x0020
        /*0044*/ 	.byte	0x00, 0xf5, 0x21, 0x00


	//----- nvinfo : EIATTR_KPARAM_INFO
	.align		4
.L_275:
        /*0048*/ 	.byte	0x04, 0x17
        /*004a*/ 	.short	(.L_277 - .L_276)
.L_276:
        /*004c*/ 	.word	0x00000000
        /*0050*/ 	.short	0x0003
        /*0052*/ 	.short	0x0018
        /*0054*/ 	.byte	0x00, 0xf5, 0x21, 0x00


	//----- nvinfo : EIATTR_KPARAM_INFO
	.align		4
.L_277:
        /*0058*/ 	.byte	0x04, 0x17
        /*005a*/ 	.short	(.L_279 - .L_278)
.L_278:
        /*005c*/ 	.word	0x00000000
        /*0060*/ 	.short	0x0002
        /*0062*/ 	.short	0x0010
        /*0064*/ 	.byte	0x00, 0xf5, 0x21, 0x00


	//----- nvinfo : EIATTR_KPARAM_INFO
	.align		4
.L_279:
        /*0068*/ 	.byte	0x04, 0x17
        /*006a*/ 	.short	(.L_281 - .L_280)
.L_280:
        /*006c*/ 	.word	0x00000000
        /*0070*/ 	.short	0x0001
        /*0072*/ 	.short	0x0008
        /*0074*/ 	.byte	0x00, 0xf5, 0x21, 0x00


	//----- nvinfo : EIATTR_KPARAM_INFO
	.align		4
.L_281:
        /*0078*/ 	.byte	0x04, 0x17
        /*007a*/ 	.short	(.L_283 - .L_282)
.L_282:
        /*007c*/ 	.word	0x00000000
        /*0080*/ 	.short	0x0000
        /*0082*/ 	.short	0x0000
        /*0084*/ 	.byte	0x00, 0xf5, 0x21, 0x00


	//----- nvinfo : EIATTR_SPARSE_MMA_MASK
	.align		4
.L_283:
        /*0088*/ 	.byte	0x03, 0x50
        /*008a*/ 	.short	0x0000


	//----- nvinfo : EIATTR_MAXREG_COUNT
	.align		4
        /*008c*/ 	.byte	0x03, 0x1b
        /*008e*/ 	.short	0x00ff


	//----- nvinfo : EIATTR_MERCURY_ISA_VERSION
	.align		4
        /*0090*/ 	.byte	0x03, 0x5f
        /*0092*/ 	.short	0x0101


	//----- nvinfo : EIATTR_VRC_CTA_INIT_COUNT
	.align		4
        /*0094*/ 	.byte	0x02, 0x4a
	.zero		1
	.zero		1


	//----- nvinfo : EIATTR_EXIT_INSTR_OFFSETS
	.align		4
        /*0098*/ 	.byte	0x04, 0x1c
        /*009a*/ 	.short	(.L_285 - .L_284)


	//   ....[0]....
.L_284:
        /*009c*/ 	.word	0x00000070


	//   ....[1]....
        /*00a0*/ 	.word	0x00008aa0


	//----- nvinfo : EIATTR_CRS_STACK_SIZE
	.align		4
.L_285:
        /*00a4*/ 	.byte	0x04, 0x1e
        /*00a6*/ 	.short	(.L_287 - .L_286)
.L_286:
        /*00a8*/ 	.word	0x00000000


	//----- nvinfo : EIATTR_CBANK_PARAM_SIZE
	.align		4
.L_287:
        /*00ac*/ 	.byte	0x03, 0x19
        /*00ae*/ 	.short	0x003c


	//----- nvinfo : EIATTR_PARAM_CBANK
	.align		4
        /*00b0*/ 	.byte	0x04, 0x0a
        /*00b2*/ 	.short	(.L_289 - .L_288)
	.align		4
.L_288:
        /*00b4*/ 	.word	index@(.nv.constant0._Z37calc_augmented_forman_ricci_curvaturePiS_S_S_S_PdS0_i)
        /*00b8*/ 	.short	0x0380
        /*00ba*/ 	.short	0x003c


	//----- nvinfo : EIATTR_SW_WAR
	.align		4
.L_289:
        /*00bc*/ 	.byte	0x04, 0x36
        /*00be*/ 	.short	(.L_291 - .L_290)
.L_290:
        /*00c0*/ 	.word	0x00000008
.L_291:


//--------------------- .nv.info._Z9copy_backPiS_i --------------------------
	.section	.nv.info._Z9copy_backPiS_i,"",@"SHT_CUDA_INFO"
	.sectionflags	@""
	.align	4


	//----- nvinfo : EIATTR_CUDA_API_VERSION
	.align		4
        /*0000*/ 	.byte	0x04, 0x37
        /*0002*/ 	.short	(.L_293 - .L_292)
.L_292:
        /*0004*/ 	.word	0x00000082


	//----- nvinfo : EIATTR_KPARAM_INFO
	.align		4
.L_293:
        /*0008*/ 	.byte	0x04, 0x17
        /*000a*/ 	.short	(.L_295 - .L_294)
.L_294:
        /*000c*/ 	.word	0x00000000
        /*0010*/ 	.short	0x0002
        /*0012*/ 	.short	0x0010
        /*0014*/ 	.byte	0x00, 0xf0, 0x11, 0x00


	//----- nvinfo : EIATTR_KPARAM_INFO
	.align		4
.L_295:
        /*0018*/ 	.byte	0x04, 0x17
        /*001a*/ 	.short	(.L_297 - .L_296)
.L_296:
        /*001c*/ 	.word	0x00000000
        /*0020*/ 	.short	0x0001
        /*0022*/ 	.short	0x0008
        /*0024*/ 	.byte	0x00, 0xf5, 0x21, 0x00


	//----- nvinfo : EIATTR_KPARAM_INFO
	.align		4
.L_297:
        /*0028*/ 	.byte	0x04, 0x17
        /*002a*/ 	.short	(.L_299 - .L_298)
.L_298:
        /*002c*/ 	.word	0x00000000
        /*0030*/ 	.short	0x0000
        /*0032*/ 	.short	0x0000
        /*0034*/ 	.byte	0x00, 0xf5, 0x21, 0x00


	//----- nvinfo : EIATTR_SPARSE_MMA_MASK
	.align		4
.L_299:
        /*0038*/ 	.byte	0x03, 0x50
        /*003a*/ 	.short	0x0000


	//----- nvinfo : EIATTR_MAXREG_COUNT
	.align		4
        /*003c*/ 	.byte	0x03, 0x1b
        /*003e*/ 	.short	0x00ff


	//----- nvinfo : EIATTR_MERCURY_ISA_VERSION
	.align		4
        /*0040*/ 	.byte	0x03, 0x5f
        /*0042*/ 	.short	0x0101


	//----- nvinfo : EIATTR_VRC_CTA_INIT_COUNT
	.align		4
        /*0044*/ 	.byte	0x02, 0x4a
	.zero		1
	.zero		1


	//----- nvinfo : EIATTR_EXIT_INSTR_OFFSETS
	.align		4
        /*0048*/ 	.byte	0x04, 0x1c
        /*004a*/ 	.short	(.L_301 - .L_300)


	//   ....[0]....
.L_300:
        /*004c*/ 	.word	0x00000070


	//   ....[1]....
        /*0050*/ 	.word	0x000000f0


	//----- nvinfo : EIATTR_CBANK_PARAM_SIZE
	.align		4
.L_301:
        /*0054*/ 	.byte	0x03, 0x19
        /*0056*/ 	.short	0x0014


	//----- nvinfo : EIATTR_PARAM_CBANK
	.align		4
        /*0058*/ 	.byte	0x04, 0x0a
        /*005a*/ 	.short	(.L_303 - .L_302)
	.align		4
.L_302:
        /*005c*/ 	.word	index@(.nv.constant0._Z9copy_backPiS_i)
        /*0060*/ 	.short	0x0380
        /*0062*/ 	.short	0x0014


	//----- nvinfo : EIATTR_SW_WAR
	.align		4
.L_303:
        /*0064*/ 	.byte	0x04, 0x36
        /*0066*/ 	.short	(.L_305 - .L_304)
.L_304:
        /*0068*/ 	.word	0x00000008
.L_305:


//--------------------- .nv.info._Z10safe_shiftPiS_i --------------------------
	.section	.nv.info._Z10safe_shiftPiS_i,"",@"SHT_CUDA_INFO"
	.sectionflags	@""
	.align	4


	//----- nvinfo : EIATTR_CUDA_API_VERSION
	.align		4
        /*0000*/ 	.byte	0x04, 0x37
        /*0002*/ 	.short	(.L_307 - .L_306)
.L_306:
        /*0004*/ 	.word	0x00000082


	//----- nvinfo : EIATTR_KPARAM_INFO
	.align		4
.L_307:
        /*0008*/ 	.byte	0x04, 0x17
        /*000a*/ 	.short	(.L_309 - .L_308)
.L_308:
        /*000c*/ 	.word	0x00000000
        /*0010*/ 	.short	0x0002
        /*0012*/ 	.short	0x0010
        /*0014*/ 	.byte	0x00, 0xf0, 0x11, 0x00


	//----- nvinfo : EIATTR_KPARAM_INFO
	.align		4
.L_309:
        /*0018*/ 	.byte	0x04, 0x17
        /*001a*/ 	.short	(.L_311 - .L_310)
.L_310:
        /*001c*/ 	.word	0x00000000
        /*0020*/ 	.short	0x0001
        /*0022*/ 	.short	0x0008
        /*0024*/ 	.byte	0x00, 0xf5, 0x21, 0x00


	//----- nvinfo : EIATTR_KPARAM_INFO
	.align		4
.L_311:
        /*0028*/ 	.byte	0x04, 0x17
        /*002a*/ 	.short	(.L_313 - .L_312)
.L_312:
        /*002c*/ 	.word	0x00000000
        /*0030*/ 	.short	0x0000
        /*0032*/ 	.short	0x0000
        /*0034*/ 	.byte	0x00, 0xf5, 0x21, 0x00


	//----- nvinfo : EIATTR_SPARSE_MMA_MASK
	.align		4
.L_313:
        /*0038*/ 	.byte	0x03, 0x50
        /*003a*/ 	.short	0x0000


	//----- nvinfo : EIATTR_MAXREG_COUNT
	.align		4
        /*003c*/ 	.byte	0x03, 0x1b
        /*003e*/ 	.short	0x00ff


	//----- nvinfo : EIATTR_MERCURY_ISA_VERSION
	.align		4
        /*0040*/ 	.byte	0x03, 0x5f
        /*0042*/ 	.short	0x0101


	//----- nvinfo : EIATTR_VRC_CTA_INIT_COUNT
	.align		4
        /*0044*/ 	.byte	0x02, 0x4a
	.zero		1
	.zero		1


	//----- nvinfo : EIATTR_EXIT_INSTR_OFFSETS
	.align		4
        /*0048*/ 	.byte	0x04, 0x1c
        /*004a*/ 	.short	(.L_315 - .L_314)


	//   ....[0]....
.L_314:
        /*004c*/ 	.word	0x00000090


	//   ....[1]....
        /*0050*/ 	.word	0x000000c0


	//   ....[2]....
        /*0054*/ 	.word	0x00000130


	//----- nvinfo : EIATTR_CBANK_PARAM_SIZE
	.align		4
.L_315:
        /*0058*/ 	.byte	0x03, 0x19
        /*005a*/ 	.short	0x0014


	//----- nvinfo : EIATTR_PARAM_CBANK
	.align		4
        /*005c*/ 	.byte	0x04, 0x0a
        /*005e*/ 	.short	(.L_317 - .L_316)
	.align		4
.L_316:
        /*0060*/ 	.word	index@(.nv.constant0._Z10safe_shiftPiS_i)
        /*0064*/ 	.short	0x0380
        /*0066*/ 	.short	0x0014


	//----- nvinfo : EIATTR_SW_WAR
	.align		4
.L_317:
        /*0068*/ 	.byte	0x04, 0x36
        /*006a*/ 	.short	(.L_319 - .L_318)
.L_318:
        /*006c*/ 	.word	0x00000008
.L_319:


//--------------------- .nv.info._Z16shift_prefix_sumPii --------------------------
	.section	.nv.info._Z16shift_prefix_sumPii,"",@"SHT_CUDA_INFO"
	.sectionflags	@""
	.align	4


	//----- nvinfo : EIATTR_CUDA_API_VERSION
	.align		4
        /*0000*/ 	.byte	0x04, 0x37
        /*0002*/ 	.short	(.L_321 - .L_320)
.L_320:
        /*0004*/ 	.word	0x00000082


	//----- nvinfo : EIATTR_KPARAM_INFO
	.align		4
.L_321:
        /*0008*/ 	.byte	0x04, 0x17
        /*000a*/ 	.short	(.L_323 - .L_322)
.L_322:
        /*000c*/ 	.word	0x00000000
        /*0010*/ 	.short	0x0001
        /*0012*/ 	.short	0x0008
        /*0014*/ 	.byte	0x00, 0xf0, 0x11, 0x00


	//----- nvinfo : EIATTR_KPARAM_INFO
	.align		4
.L_323:
        /*0018*/ 	.byte	0x04, 0x17
        /*001a*/ 	.short	(.L_325 - .L_324)
.L_324:
        /*001c*/ 	.word	0x00000000
        /*0020*/ 	.short	0x0000
        /*0022*/ 	.short	0x0000
        /*0024*/ 	.byte	0x00, 0xf5, 0x21, 0x00


	//----- nvinfo : EIATTR_SPARSE_MMA_MASK
	.align		4
.L_325:
        /*0028*/ 	.byte	0x03, 0x50
        /*002a*/ 	.short	0x0000


	//----- nvinfo : EIATTR_MAXREG_COUNT
	.align		4
        /*002c*/ 	.byte	0x03, 0x1b
        /*002e*/ 	.short	0x00ff


	//----- nvinfo : EIATTR_MERCURY_ISA_VERSION
	.align		4
        /*0030*/ 	.byte	0x03, 0x5f
        /*0032*/ 	.short	0x0101


	//----- nvinfo : EIATTR_VRC_CTA_INIT_COUNT
	.align		4
        /*0034*/ 	.byte	0x02, 0x4a
	.zero		1
	.zero		1


	//----- nvinfo : EIATTR_EXIT_INSTR_OFFSETS
	.align		4
        /*0038*/ 	.byte	0x04, 0x1c
        /*003a*/ 	.short	(.L_327 - .L_326)


	//   ....[0]....
.L_326:
        /*003c*/ 	.word	0x000000f0


	//   ....[1]....
        /*0040*/ 	.word	0x00000110


	//   ....[2]....
        /*0044*/ 	.word	0x00000140


	//----- nvinfo : EIATTR_CRS_STACK_SIZE
	.align		4
.L_327:
        /*0048*/ 	.byte	0x04, 0x1e
        /*004a*/ 	.short	(.L_329 - .L_328)
.L_328:
        /*004c*/ 	.word	0x00000000


	//----- nvinfo : EIATTR_CBANK_PARAM_SIZE
	.align		4
.L_329:
        /*0050*/ 	.byte	0x03, 0x19
        /*0052*/ 	.short	0x000c


	//----- nvinfo : EIATTR_PARAM_CBANK
	.align		4
        /*0054*/ 	.byte	0x04, 0x0a
        /*0056*/ 	.short	(.L_331 - .L_330)
	.align		4
.L_330:
        /*0058*/ 	.word	index@(.nv.constant0._Z16shift_prefix_sumPii)
        /*005c*/ 	.short	0x0380
        /*005e*/ 	.short	0x000c


	//----- nvinfo : EIATTR_SW_WAR
	.align		4
.L_331:
        /*0060*/ 	.byte	0x04, 0x36
        /*0062*/ 	.short	(.L_333 - .L_332)
.L_332:
        /*0064*/ 	.word	0x00000008
.L_333:


//--------------------- .nv.info._Z16prefix_sum_finalPKiPiS1_m --------------------------
	.section	.nv.info._Z16prefix_sum_finalPKiPiS1_m,"",@"SHT_CUDA_INFO"
	.sectionflags	@""
	.align	4


	//----- nvinfo : EIATTR_CUDA_API_VERSION
	.align		4
        /*0000*/ 	.byte	0x04, 0x37
        /*0002*/ 	.short	(.L_335 - .L_334)
.L_334:
        /*0004*/ 	.word	0x00000082


	//----- nvinfo : EIATTR_KPARAM_INFO
	.align		4
.L_335:
        /*0008*/ 	.byte	0x04, 0x17
        /*000a*/ 	.short	(.L_337 - .L_336)
.L_336:
        /*000c*/ 	.word	0x00000000
        /*0010*/ 	.short	0x0003
        /*0012*/ 	.short	0x0018
        /*0014*/ 	.byte	0x00, 0xf0, 0x21, 0x00


	//----- nvinfo : EIATTR_KPARAM_INFO
	.align		4
.L_337:
        /*0018*/ 	.byte	0x04, 0x17
        /*001a*/ 	.short	(.L_339 - .L_338)
.L_338:
        /*001c*/ 	.word	0x00000000
        /*0020*/ 	.short	0x0002
        /*0022*/ 	.short	0x0010
        /*0024*/ 	.byte	0x00, 0xf5, 0x21, 0x00


	//----- nvinfo : EIATTR_KPARAM_INFO
	.align		4
.L_339:
        /*0028*/ 	.byte	0x04, 0x17
        /*002a*/ 	.short	(.L_341 - .L_340)
.L_340:
        /*002c*/ 	.word	0x00000000
        /*0030*/ 	.short	0x0001
        /*0032*/ 	.short	0x0008
        /*0034*/ 	.byte	0x00, 0xf5, 0x21, 0x00


	//----- nvinfo : EIATTR_KPARAM_INFO
	.align		4
.L_341:
        /*0038*/ 	.byte	0x04, 0x17
        /*003a*/ 	.short	(.L_343 - .L_342)
.L_342:
        /*003c*/ 	.word	0x00000000
        /*0040*/ 	.short	0x0000
        /*0042*/ 	.short	0x0000
        /*0044*/ 	.byte	0x00, 0xf5, 0x21, 0x00


	//----- nvinfo : EIATTR_SPARSE_MMA_MASK
	.align		4
.L_343:
        /*0048*/ 	.byte	0x03, 0x50
        /*004a*/ 	.short	0x0000


	//----- nvinfo : EIATTR_MAXREG_COUNT
	.align		4
        /*004c*/ 	.byte	0x03, 0x1b
        /*004e*/ 	.short	0x00ff


	//----- nvinfo : EIATTR_MERCURY_ISA_VERSION
	.align		4
        /*0050*/ 	.byte	0x03, 0x5f
        /*0052*/ 	.short	0x0101


	//----- nvinfo : EIATTR_VRC_CTA_INIT_COUNT
	.align		4
        /*0054*/ 	.byte	0x02, 0x4a
	.zero		1
	.zero		1


	//----- nvinfo : EIATTR_EXIT_INSTR_OFFSETS
	.align		4
        /*0058*/ 	.byte	0x04, 0x1c
        /*005a*/ 	.short	(.L_345 - .L_344)


	//   ....[0]....
.L_344:
        /*005c*/ 	.word	0x00000030


	//   ....[1]....
        /*0060*/ 	.word	0x00000110


	//----- nvinfo : EIATTR_CBANK_PARAM_SIZE
	.align		4
.L_345:
        /*0064*/ 	.byte	0x03, 0x19
        /*0066*/ 	.short	0x0020


	//----- nvinfo : EIATTR_PARAM_CBANK
	.align		4
        /*0068*/ 	.byte	0x04, 0x0a
        /*006a*/ 	.short	(.L_347 - .L_346)
	.align		4
.L_346:
        /*006c*/ 	.word	index@(.nv.constant0._Z16prefix_sum_finalPKiPiS1_m)
        /*0070*/ 	.short	0x0380
        /*0072*/ 	.short	0x0020


	//----- nvinfo : EIATTR_SW_WAR
	.align		4
.L_347:
        /*0074*/ 	.byte	0x04, 0x36
        /*0076*/ 	.short	(.L_349 - .L_348)
.L_348:
        /*0078*/ 	.word	0x00000008
.L_349:


//--------------------- .nv.info._Z10prefix_sumPKiPiS1_m --------------------------
	.section	.nv.info._Z10prefix_sumPKiPiS1_m,"",@"SHT_CUDA_INFO"
	.sectionflags	@""
	.align	4


	//----- nvinfo : EIATTR_CUDA_API_VERSION
	.align		4
        /*0000*/ 	.byte	0x04, 0x37
        /*0002*/ 	.short	(.L_351 - .L_350)
.L_350:
        /*0004*/ 	.word	0x00000082


	//----- nvinfo : EIATTR_KPARAM_INFO
	.align		4
.L_351:
        /*0008*/ 	.byte	0x04, 0x17
        /*000a*/ 	.short	(.L_353 - .L_352)
.L_352:
        /*000c*/ 	.word	0x00000000
        /*0010*/ 	.short	0x0003
        /*0012*/ 	.short	0x0018
        /*0014*/ 	.byte	0x00, 0xf0, 0x21, 0x00


	//----- nvinfo : EIATTR_KPARAM_INFO
	.align		4
.L_353:
        /*0018*/ 	.byte	0x04, 0x17
        /*001a*/ 	.short	(.L_355 - .L_354)
.L_354:
        /*001c*/ 	.word	0x00000000
        /*0020*/ 	.short	0x0002
        /*0022*/ 	.short	0x0010
        /*0024*/ 	.byte	0x00, 0xf5, 0x21, 0x00


	//----- nvinfo : EIATTR_KPARAM_INFO
	.align		4
.L_355:
        /*0028*/ 	.byte	0x04, 0x17
        /*002a*/ 	.short	(.L_357 - .L_356)
.L_356:
        /*002c*/ 	.word	0x00000000
        /*0030*/ 	.short	0x0001
        /*0032*/ 	.short	0x0008
        /*0034*/ 	.byte	0x00, 0xf5, 0x21, 0x00


	//----- nvinfo : EIATTR_KPARAM_INFO
	.align		4
.L_357:
        /*0038*/ 	.byte	0x04, 0x17
        /*003a*/ 	.short	(.L_359 - .L_358)
.L_358:
        /*003c*/ 	.word	0x00000000
        /*0040*/ 	.short	0x0000
        /*0042*/ 	.short	0x0000
        /*0044*/ 	.byte	0x00, 0xf5, 0x21, 0x00


	//----- nvinfo : EIATTR_SPARSE_MMA_MASK
	.align		4
.L_359:
        /*0048*/ 	.byte	0x03, 0x50
        /*004a*/ 	.short	0x0000


	//----- nvinfo : EIATTR_MAXREG_COUNT
	.align		4
        /*004c*/ 	.byte	0x03, 0x1b
        /*004e*/ 	.short	0x00ff


	//----- nvinfo : EIATTR_NUM_BARRIERS
	.align		4
        /*0050*/ 	.byte	0x02, 0x4c
        /*0052*/ 	.byte	0x01
	.zero		1


	//----- nvinfo : EIATTR_MERCURY_ISA_VERSION
	.align		4
        /*0054*/ 	.byte	0x03, 0x5f
        /*0056*/ 	.short	0x0101


	//----- nvinfo : EIATTR_COOP_GROUP_MASK_REGIDS
	.align		4
        /*0058*/ 	.byte	0x04, 0x29
        /*005a*/ 	.short	(.L_361 - .L_360)


	//   ....[0]....
.L_360:
        /*005c*/ 	.word	0xffffffff


	//   ....[1]....
        /*0060*/ 	.word	0xffffffff


	//   ....[2]....
        /*0064*/ 	.word	0xffffffff


	//   ....[3]....
        /*0068*/ 	.word	0xffffffff


	//   ....[4]....
        /*006c*/ 	.word	0xffffffff


	//   ....[5]....
        /*0070*/ 	.word	0xffffffff


	//   ....[6]....
        /*0074*/ 	.word	0xffffffff


	//   ....[7]....
        /*0078*/ 	.word	0xffffffff


	//   ....[8]....
        /*007c*/ 	.word	0xffffffff


	//   ....[9]....
        /*0080*/ 	.word	0xffffffff


	//   ....[10]....
        /*0084*/ 	.word	0x0500000e


	//   ....[11]....
        /*0088*/ 	.word	0x0500000e


	//   ....[12]....
        /*008c*/ 	.word	0x0500000e


	//   ....[13]....
        /*0090*/ 	.word	0x0500000e


	//   ....[14]....
        /*0094*/ 	.word	0x0500000e


	//----- nvinfo : EIATTR_COOP_GROUP_INSTR_OFFSETS
	.align		4
.L_361:
        /*0098*/ 	.byte	0x04, 0x28
        /*009a*/ 	.short	(.L_363 - .L_362)


	//   ....[0]....
.L_362:
        /*009c*/ 	.word	0x00000110


	//   ....[1]....
        /*00a0*/ 	.word	0x00000150


	//   ....[2]....
        /*00a4*/ 	.word	0x00000180


	//   ....[3]....
        /*00a8*/ 	.word	0x000001b0


	//   ....[4]....
        /*00ac*/ 	.word	0x000001f0


	//   ....[5]....
        /*00b0*/ 	.word	0x000002f0


	//   ....[6]....
        /*00b4*/ 	.word	0x00000320


	//   ....[7]....
        /*00b8*/ 	.word	0x00000350


	//   ....[8]....
        /*00bc*/ 	.word	0x00000380


	//   ....[9]....
        /*00c0*/ 	.word	0x000003b0


	//   ....[10]....
        /*00c4*/ 	.word	0x00000530


	//   ....[11]....
        /*00c8*/ 	.word	0x000005b0


	//   ....[12]....
        /*00cc*/ 	.word	0x00000630


	//   ....[13]....
        /*00d0*/ 	.word	0x000006b0


	//   ....[14]....
        /*00d4*/ 	.word	0x00000730


	//----- nvinfo : EIATTR_VRC_CTA_INIT_COUNT
	.align		4
.L_363:
        /*00d8*/ 	.byte	0x02, 0x4a
	.zero		1
	.zero		1


	//----- nvinfo : EIATTR_EXIT_INSTR_OFFSETS
	.align		4
        /*00dc*/ 	.byte	0x04, 0x1c
        /*00de*/ 	.short	(.L_365 - .L_364)


	//   ....[0]....
.L_364:
        /*00e0*/ 	.word	0x000004d0


	//----- nvinfo : EIATTR_CRS_STACK_SIZE
	.align		4
.L_365:
        /*00e4*/ 	.byte	0x04, 0x1e
        /*00e6*/ 	.short	(.L_367 - .L_366)
.L_366:
        /*00e8*/ 	.word	0x00000000


	//----- nvinfo : EIATTR_CBANK_PARAM_SIZE
	.align		4
.L_367:
        /*00ec*/ 	.byte	0x03, 0x19
        /*00ee*/ 	.short	0x0020


	//----- nvinfo : EIATTR_PARAM_CBANK
	.align		4
        /*00f0*/ 	.byte	0x04, 0x0a
        /*00f2*/ 	.short	(.L_369 - .L_368)
	.align		4
.L_368:
        /*00f4*/ 	.word	index@(.nv.constant0._Z10prefix_sumPKiPiS1_m)
        /*00f8*/ 	.short	0x0380
        /*00fa*/ 	.short	0x0020


	//----- nvinfo : EIATTR_SW_WAR
	.align		4
.L_369:
        /*00fc*/ 	.byte	0x04, 0x36
        /*00fe*/ 	.short	(.L_371 - .L_370)
.L_370:
        /*0100*/ 	.word	0x00000008
.L_371:


//--------------------- .nv.info._Z14bitonicSortGPUPdii --------------------------
	.section	.nv.info._Z14bitonicSortGPUPdii,"",@"SHT_CUDA_INFO"
	.sectionflags	@""
	.align	4


	//----- nvinfo : EIATTR_CUDA_API_VERSION
	.align		4
        /*0000*/ 	.byte	0x04, 0x37
        /*0002*/ 	.short	(.L_373 - .L_372)
.L_372:
        /*0004*/ 	.word	0x00000082


	//----- nvinfo : EIATTR_KPARAM_INFO
	.align		4
.L_373:
        /*0008*/ 	.byte	0x04, 0x17
        /*000a*/ 	.short	(.L_375 - .L_374)
.L_374:
        /*000c*/ 	.word	0x00000000
        /*0010*/ 	.short	0x0002
        /*0012*/ 	.short	0x000c
        /*0014*/ 	.byte	0x00, 0xf0, 0x11, 0x00


	//----- nvinfo : EIATTR_KPARAM_INFO
	.align		4
.L_375:
        /*0018*/ 	.byte	0x04, 0x17
        /*001a*/ 	.short	(.L_377 - .L_376)
.L_376:
        /*001c*/ 	.word	0x00000000
        /*0020*/ 	.short	0x0001
        /*0022*/ 	.short	0x0008
        /*0024*/ 	.byte	0x00, 0xf0, 0x11, 0x00


	//----- nvinfo : EIATTR_KPARAM_INFO
	.align		4
.L_377:
        /*0028*/ 	.byte	0x04, 0x17
        /*002a*/ 	.short	(.L_379 - .L_378)
.L_378:
        /*002c*/ 	.word	0x00000000
        /*0030*/ 	.short	0x0000
        /*0032*/ 	.short	0x0000
        /*0034*/ 	.byte	0x00, 0xf5, 0x21, 0x00


	//----- nvinfo : EIATTR_SPARSE_MMA_MASK
	.align		4
.L_379:
        /*0038*/ 	.byte	0x03, 0x50
        /*003a*/ 	.short	0x0000


	//----- nvinfo : EIATTR_MAXREG_COUNT
	.align		4
        /*003c*/ 	.byte	0x03, 0x1b
        /*003e*/ 	.short	0x00ff


	//----- nvinfo : EIATTR_MERCURY_ISA_VERSION
	.align		4
        /*0040*/ 	.byte	0x03, 0x5f
        /*0042*/ 	.short	0x0101


	//----- nvinfo : EIATTR_VRC_CTA_INIT_COUNT
	.align		4
        /*0044*/ 	.byte	0x02, 0x4a
	.zero		1
	.zero		1


	//----- nvinfo : EIATTR_EXIT_INSTR_OFFSETS
	.align		4
        /*0048*/ 	.byte	0x04, 0x1c
        /*004a*/ 	.short	(.L_381 - .L_380)


	//   ....[0]....
.L_380:
        /*004c*/ 	.word	0x00000080


	//   ....[1]....
        /*0050*/ 	.word	0x00000130


	//   ....[2]....
        /*0054*/ 	.word	0x00000160


	//   ....[3]....
        /*0058*/ 	.word	0x000001d0


	//   ....[4]....
        /*005c*/ 	.word	0x00000200


	//----- nvinfo : EIATTR_CRS_STACK_SIZE
	.align		4
.L_381:
        /*0060*/ 	.byte	0x04, 0x1e
        /*0062*/ 	.short	(.L_383 - .L_382)
.L_382:
        /*0064*/ 	.word	0x00000000


	//----- nvinfo : EIATTR_CBANK_PARAM_SIZE
	.align		4
.L_383:
        /*0068*/ 	.byte	0x03, 0x19
        /*006a*/ 	.short	0x0010


	//----- nvinfo : EIATTR_PARAM_CBANK
	.align		4
        /*006c*/ 	.byte	0x04, 0x0a
        /*006e*/ 	.short	(.L_385 - .L_384)
	.align		4
.L_384:
        /*0070*/ 	.word	index@(.nv.constant0._Z14bitonicSortGPUPdii)
        /*0074*/ 	.short	0x0380
        /*0076*/ 	.short	0x0010


	//----- nvinfo : EIATTR_SW_WAR
	.align		4
.L_385:
        /*0078*/ 	.byte	0x04, 0x36
        /*007a*/ 	.short	(.L_387 - .L_386)
.L_386:
        /*007c*/ 	.word	0x00000008
.L_387:


//--------------------- .nv.info._Z27copy_back_from_padded_arrayPdS_j --------------------------
	.section	.nv.info._Z27copy_back_from_padded_arrayPdS_j,"",@"SHT_CUDA_INFO"
	.sectionflags	@""
	.align	4


	//----- nvinfo : EIATTR_CUDA_API_VERSION
	.align		4
        /*0000*/ 	.byte	0x04, 0x37
        /*0002*/ 	.short	(.L_389 - .L_388)
.L_388:
        /*0004*/ 	.word	0x00000082


	//----- nvinfo : EIATTR_KPARAM_INFO
	.align		4
.L_389:
        /*0008*/ 	.byte	0x04, 0x17
        /*000a*/ 	.short	(.L_391 - .L_390)
.L_390:
        /*000c*/ 	.word	0x00000000
        /*0010*/ 	.short	0x0002
        /*0012*/ 	.short	0x0010
        /*0014*/ 	.byte	0x00, 0xf0, 0x11, 0x00


	//----- nvinfo : EIATTR_KPARAM_INFO
	.align		4
.L_391:
        /*0018*/ 	.byte	0x04, 0x17
        /*001a*/ 	.short	(.L_393 - .L_392)
.L_392:
        /*001c*/ 	.word	0x00000000
        /*0020*/ 	.short	0x0001
        /*0022*/ 	.short	0x0008
        /*0024*/ 	.byte	0x00, 0xf5, 0x21, 0x00


	//----- nvinfo : EIATTR_KPARAM_INFO
	.align		4
.L_393:
        /*0028*/ 	.byte	0x04, 0x17
        /*002a*/ 	.short	(.L_395 - .L_394)
.L_394:
        /*002c*/ 	.word	0x00000000
        /*0030*/ 	.short	0x0000
        /*0032*/ 	.short	0x0000
        /*0034*/ 	.byte	0x00, 0xf5, 0x21, 0x00


	//----- nvinfo : EIATTR_SPARSE_MMA_MASK
	.align		4
.L_395:
        /*0038*/ 	.byte	0x03, 0x50
        /*003a*/ 	.short	0x0000


	//----- nvinfo : EIATTR_MAXREG_COUNT
	.align		4
        /*003c*/ 	.byte	0x03, 0x1b
        /*003e*/ 	.short	0x00ff


	//----- nvinfo : EIATTR_MERCURY_ISA_VERSION
	.align		4
        /*0040*/ 	.byte	0x03, 0x5f
        /*0042*/ 	.short	0x0101


	//----- nvinfo : EIATTR_VRC_CTA_INIT_COUNT
	.align		4
        /*0044*/ 	.byte	0x02, 0x4a
	.zero		1
	.zero		1


	//----- nvinfo : EIATTR_EXIT_INSTR_OFFSETS
	.align		4
        /*0048*/ 	.byte	0x04, 0x1c
        /*004a*/ 	.short	(.L_397 - .L_396)


	//   ....[0]....
.L_396:
        /*004c*/ 	.word	0x00000070


	//   ....[1]....
        /*0050*/ 	.word	0x00000500


	//   ....[2]....
        /*0054*/ 	.word	0x00000740


	//----- nvinfo : EIATTR_CRS_STACK_SIZE
	.align		4
.L_397:
        /*0058*/ 	.byte	0x04, 0x1e
        /*005a*/ 	.short	(.L_399 - .L_398)
.L_398:
        /*005c*/ 	.word	0x00000000


	//----- nvinfo : EIATTR_CBANK_PARAM_SIZE
	.align		4
.L_399:
        /*0060*/ 	.byte	0x03, 0x19
        /*0062*/ 	.short	0x0014


	//----- nvinfo : EIATTR_PARAM_CBANK
	.align		4
        /*0064*/ 	.byte	0x04, 0x0a
        /*0066*/ 	.short	(.L_401 - .L_400)
	.align		4
.L_400:
        /*0068*/ 	.word	index@(.nv.constant0._Z27copy_back_from_padded_arrayPdS_j)
        /*006c*/ 	.short	0x0380
        /*006e*/ 	.short	0x0014


	//----- nvinfo : EIATTR_SW_WAR
	.align		4
.L_401:
        /*0070*/ 	.byte	0x04, 0x36
        /*0072*/ 	.short	(.L_403 - .L_402)
.L_402:
        /*0074*/ 	.word	0x00000008
.L_403:


//--------------------- .nv.info._Z13copy_with_padPdS_jj --------------------------
	.section	.nv.info._Z13copy_with_padPdS_jj,"",@"SHT_CUDA_INFO"
	.sectionflags	@""
	.align	4


	//----- nvinfo : EIATTR_CUDA_API_VERSION
	.align		4
        /*0000*/ 	.byte	0x04, 0x37
        /*0002*/ 	.short	(.L_405 - .L_404)
.L_404:
        /*0004*/ 	.word	0x00000082


	//----- nvinfo : EIATTR_KPARAM_INFO
	.align		4
.L_405:
        /*0008*/ 	.byte	0x04, 0x17
        /*000a*/ 	.short	(.L_407 - .L_406)
.L_406:
        /*000c*/ 	.word	0x00000000
        /*0010*/ 	.short	0x0003
        /*0012*/ 	.short	0x0014
        /*0014*/ 	.byte	0x00, 0xf0, 0x11, 0x00


	//----- nvinfo : EIATTR_KPARAM_INFO
	.align		4
.L_407:
        /*0018*/ 	.byte	0x04, 0x17
        /*001a*/ 	.short	(.L_409 - .L_408)
.L_408:
        /*001c*/ 	.word	0x00000000
        /*0020*/ 	.short	0x0002
        /*0022*/ 	.short	0x0010
        /*0024*/ 	.byte	0x00, 0xf0, 0x11, 0x00


	//----- nvinfo : EIATTR_KPARAM_INFO
	.align		4
.L_409:
        /*0028*/ 	.byte	0x04, 0x17
        /*002a*/ 	.short	(.L_411 - .L_410)
.L_410:
        /*002c*/ 	.word	0x00000000
        /*0030*/ 	.short	0x0001
        /*0032*/ 	.short	0x0008
        /*0034*/ 	.byte	0x00, 0xf5, 0x21, 0x00


	//----- nvinfo : EIATTR_KPARAM_INFO
	.align		4
.L_411:
        /*0038*/ 	.byte	0x04, 0x17
        /*003a*/ 	.short	(.L_413 - .L_412)
.L_412:
        /*003c*/ 	.word	0x00000000
        /*0040*/ 	.short	0x0000
        /*0042*/ 	.short	0x0000
        /*0044*/ 	.byte	0x00, 0xf5, 0x21, 0x00


	//----- nvinfo : EIATTR_SPARSE_MMA_MASK
	.align		4
.L_413:
        /*0048*/ 	.byte	0x03, 0x50
        /*004a*/ 	.short	0x0000


	//----- nvinfo : EIATTR_MAXREG_COUNT
	.align		4
        /*004c*/ 	.byte	0x03, 0x1b
        /*004e*/ 	.short	0x00ff


	//----- nvinfo : EIATTR_MERCURY_ISA_VERSION
	.align		4
        /*0050*/ 	.byte	0x03, 0x5f
        /*0052*/ 	.short	0x0101


	//----- nvinfo : EIATTR_VRC_CTA_INIT_COUNT
	.align		4
        /*0054*/ 	.byte	0x02, 0x4a
	.zero		1
	.zero		1


	//----- nvinfo : EIATTR_EXIT_INSTR_OFFSETS
	.align		4
        /*0058*/ 	.byte	0x04, 0x1c
        /*005a*/ 	.short	(.L_415 - .L_414)


	//   ....[0]....
.L_414:
        /*005c*/ 	.word	0x00000070


	//   ....[1]....
        /*0060*/ 	.word	0x00000560


	//   ....[2]....
        /*0064*/ 	.word	0x00000930


	//----- nvinfo : EIATTR_CRS_STACK_SIZE
	.align		4
.L_415:
        /*0068*/ 	.byte	0x04, 0x1e
        /*006a*/ 	.short	(.L_417 - .L_416)
.L_416:
        /*006c*/ 	.word	0x00000000


	//----- nvinfo : EIATTR_CBANK_PARAM_SIZE
	.align		4
.L_417:
        /*0070*/ 	.byte	0x03, 0x19
        /*0072*/ 	.short	0x0018


	//----- nvinfo : EIATTR_PARAM_CBANK
	.align		4
        /*0074*/ 	.byte	0x04, 0x0a
        /*0076*/ 	.short	(.L_419 - .L_418)
	.align		4
.L_418:
        /*0078*/ 	.word	index@(.nv.constant0._Z13copy_with_padPdS_jj)
        /*007c*/ 	.short	0x0380
        /*007e*/ 	.short	0x0018


	//----- nvinfo : EIATTR_SW_WAR
	.align		4
.L_419:
        /*0080*/ 	.byte	0x04, 0x36
        /*0082*/ 	.short	(.L_421 - .L_420)
.L_420:
        /*0084*/ 	.word	0x00000008
.L_421:


//--------------------- .nv.info._Z14init_on_devicePiii --------------------------
	.section	.nv.info._Z14init_on_devicePiii,"",@"SHT_CUDA_INFO"
	.sectionflags	@""
	.align	4


	//----- nvinfo : EIATTR_CUDA_API_VERSION
	.align		4
        /*0000*/ 	.byte	0x04, 0x37
        /*0002*/ 	.short	(.L_423 - .L_422)
.L_422:
        /*0004*/ 	.word	0x00000082


	//----- nvinfo : EIATTR_KPARAM_INFO
	.align		4
.L_423:
        /*0008*/ 	.byte	0x04, 0x17
        /*000a*/ 	.short	(.L_425 - .L_424)
.L_424:
        /*000c*/ 	.word	0x00000000
        /*0010*/ 	.short	0x0002
        /*0012*/ 	.short	0x000c
        /*0014*/ 	.byte	0x00, 0xf0, 0x11, 0x00


	//----- nvinfo : EIATTR_KPARAM_INFO
	.align		4
.L_425:
        /*0018*/ 	.byte	0x04, 0x17
        /*001a*/ 	.short	(.L_427 - .L_426)
.L_426:
        /*001c*/ 	.word	0x00000000
        /*0020*/ 	.short	0x0001
        /*0022*/ 	.short	0x0008
        /*0024*/ 	.byte	0x00, 0xf0, 0x11, 0x00


	//----- nvinfo : EIATTR_KPARAM_INFO
	.align		4
.L_427:
        /*0028*/ 	.byte	0x04, 0x17
        /*002a*/ 	.short	(.L_429 - .L_428)
.L_428:
        /*002c*/ 	.word	0x00000000
        /*0030*/ 	.short	0x0000
        /*0032*/ 	.short	0x0000
        /*0034*/ 	.byte	0x00, 0xf5, 0x21, 0x00


	//----- nvinfo : EIATTR_SPARSE_MMA_MASK
	.align		4
.L_429:
        /*0038*/ 	.byte	0x03, 0x50
        /*003a*/ 	.short	0x0000


	//----- nvinfo : EIATTR_MAXREG_COUNT
	.align		4
        /*003c*/ 	.byte	0x03, 0x1b
        /*003e*/ 	.short	0x00ff


	//----- nvinfo : EIATTR_MERCURY_ISA_VERSION
	.align		4
        /*0040*/ 	.byte	0x03, 0x5f
        /*0042*/ 	.short	0x0101


	//----- nvinfo : EIATTR_VRC_CTA_INIT_COUNT
	.align		4
        /*0044*/ 	.byte	0x02, 0x4a
	.zero		1
	.zero		1


	//----- nvinfo : EIATTR_EXIT_INSTR_OFFSETS
	.align		4
        /*0048*/ 	.byte	0x04, 0x1c
        /*004a*/ 	.short	(.L_431 - .L_430)


	//   ....[0]....
.L_430:
        /*004c*/ 	.word	0x00000070


	//   ....[1]....
        /*0050*/ 	.word	0x00000120


	//----- nvinfo : EIATTR_CRS_STACK_SIZE
	.align		4
.L_431:
        /*0054*/ 	.byte	0x04, 0x1e
        /*0056*/ 	.short	(.L_433 - .L_432)
.L_432:
        /*0058*/ 	.word	0x00000000


	//----- nvinfo : EIATTR_CBANK_PARAM_SIZE
	.align		4
.L_433:
        /*005c*/ 	.byte	0x03, 0x19
        /*005e*/ 	.short	0x0010


	//----- nvinfo : EIATTR_PARAM_CBANK
	.align		4
        /*0060*/ 	.byte	0x04, 0x0a
        /*0062*/ 	.short	(.L_435 - .L_434)
	.align		4
.L_434:
        /*0064*/ 	.word	index@(.nv.constant0._Z14init_on_devicePiii)
        /*0068*/ 	.short	0x0380
        /*006a*/ 	.short	0x0010


	//----- nvinfo : EIATTR_SW_WAR
	.align		4
.L_435:
        /*006c*/ 	.byte	0x04, 0x36
        /*006e*/ 	.short	(.L_437 - .L_436)
.L_436:
        /*0070*/ 	.word	0x00000008
.L_437:


//--------------------- .nv.info._Z18init_one_on_devicePdi --------------------------
	.section	.nv.info._Z18init_one_on_devicePdi,"",@"SHT_CUDA_INFO"
	.sectionflags	@""
	.align	4


	//----- nvinfo : EIATTR_CUDA_API_VERSION
	.align		4
        /*0000*/ 	.byte	0x04, 0x37
        /*0002*/ 	.short	(.L_439 - .L_438)
.L_438:
        /*0004*/ 	.word	0x00000082


	//----- nvinfo : EIATTR_KPARAM_INFO
	.align		4
.L_439:
        /*0008*/ 	.byte	0x04, 0x17
        /*000a*/ 	.short	(.L_441 - .L_440)
.L_440:
        /*000c*/ 	.word	0x00000000
        /*0010*/ 	.short	0x0001
        /*0012*/ 	.short	0x0008
        /*0014*/ 	.byte	0x00, 0xf0, 0x11, 0x00


	//----- nvinfo : EIATTR_KPARAM_INFO
	.align		4
.L_441:
        /*0018*/ 	.byte	0x04, 0x17
        /*001a*/ 	.short	(.L_443 - .L_442)
.L_442:
        /*001c*/ 	.word	0x00000000
        /*0020*/ 	.short	0x0000
        /*0022*/ 	.short	0x0000
        /*0024*/ 	.byte	0x00, 0xf5, 0x21, 0x00


	//----- nvinfo : EIATTR_SPARSE_MMA_MASK
	.align		4
.L_443:
        /*0028*/ 	.byte	0x03, 0x50
        /*002a*/ 	.short	0x0000


	//----- nvinfo : EIATTR_MAXREG_COUNT
	.align		4
        /*002c*/ 	.byte	0x03, 0x1b
        /*002e*/ 	.short	0x00ff


	//----- nvinfo : EIATTR_MERCURY_ISA_VERSION
	.align		4
        /*0030*/ 	.byte	0x03, 0x5f
        /*0032*/ 	.short	0x0101


	//----- nvinfo : EIATTR_VRC_CTA_INIT_COUNT
	.align		4
        /*0034*/ 	.byte	0x02, 0x4a
	.zero		1
	.zero		1


	//----- nvinfo : EIATTR_EXIT_INSTR_OFFSETS
	.align		4
        /*0038*/ 	.byte	0x04, 0x1c
        /*003a*/ 	.short	(.L_445 - .L_444)


	//   ....[0]....
.L_444:
        /*003c*/ 	.word	0x00000070


	//   ....[1]....
        /*0040*/ 	.word	0x00000130


	//----- nvinfo : EIATTR_CRS_STACK_SIZE
	.align		4
.L_445:
        /*0044*/ 	.byte	0x04, 0x1e
        /*0046*/ 	.short	(.L_447 - .L_446)
.L_446:
        /*0048*/ 	.word	0x00000000


	//----- nvinfo : EIATTR_CBANK_PARAM_SIZE
	.align		4
.L_447:
        /*004c*/ 	.byte	0x03, 0x19
        /*004e*/ 	.short	0x000c


	//----- nvinfo : EIATTR_PARAM_CBANK
	.align		4
        /*0050*/ 	.byte	0x04, 0x0a
        /*0052*/ 	.short	(.L_449 - .L_448)
	.align		4
.L_448:
        /*0054*/ 	.word	index@(.nv.constant0._Z18init_one_on_devicePdi)
        /*0058*/ 	.short	0x0380
        /*005a*/ 	.short	0x000c


	//----- nvinfo : EIATTR_SW_WAR
	.align		4
.L_449:
        /*005c*/ 	.byte	0x04, 0x36
        /*005e*/ 	.short	(.L_451 - .L_450)
.L_450:
        /*0060*/ 	.word	0x00000008
.L_451:


//--------------------- .nv.callgraph             --------------------------
	.section	.nv.callgraph,"",@"SHT_CUDA_CALLGRAPH"
	.align	4
	.sectionentsize	8
	.align		4
        /*0000*/ 	.word	0x00000000
	.align		4
        /*0004*/ 	.word	0xffffffff
	.align		4
        /*0008*/ 	.word	0x00000000
	.align		4
        /*000c*/ 	.word	0xfffffffe
	.align		4
        /*0010*/ 	.word	0x00000000
	.align		4
        /*0014*/ 	.word	0xfffffffd
	.align		4
        /*0018*/ 	.word	0x00000000
	.align		4
        /*001c*/ 	.word	0xfffffffc


//--------------------- .nv.constant4             --------------------------
	.section	.nv.constant4,"a",@progbits
	.align	8
	.align		8
.nv.constant4:
        /*0000*/ 	.dword	precalc_xorwow_matrix
	.align		8
        /*0008*/ 	.dword	precalc_xorwow_offset_matrix
	.align		8
        /*0010*/ 	.dword	mrg32k3aM1
	.align		8
        /*0018*/ 	.dword	mrg32k3aM2
	.align		8
        /*0020*/ 	.dword	mrg32k3aM1SubSeq
	.align		8
        /*0028*/ 	.dword	mrg32k3aM2SubSeq
	.align		8
        /*0030*/ 	.dword	mrg32k3aM1Seq
	.align		8
        /*0038*/ 	.dword	mrg32k3aM2Seq
	.align		8
        /*0040*/ 	.dword	_ZN34_INTERNAL_39db10e0_4_k_cu_f46183d34cuda3std3__45__cpo5beginE
	.align		8
        /*0048*/ 	.dword	_ZN34_INTERNAL_39db10e0_4_k_cu_f46183d34cuda3std3__45__cpo3endE
	.align		8
        /*0050*/ 	.dword	_ZN34_INTERNAL_39db10e0_4_k_cu_f46183d34cuda3std3__45__cpo6cbeginE
	.align		8
        /*0058*/ 	.dword	_ZN34_INTERNAL_39db10e0_4_k_cu_f46183d34cuda3std3__45__cpo4cendE
	.align		8
        /*0060*/ 	.dword	_ZN34_INTERNAL_39db10e0_4_k_cu_f46183d34cuda3std3__45__cpo6rbeginE
	.align		8
        /*0068*/ 	.dword	_ZN34_INTERNAL_39db10e0_4_k_cu_f46183d34cuda3std3__45__cpo4rendE
	.align		8
        /*0070*/ 	.dword	_ZN34_INTERNAL_39db10e0_4_k_cu_f46183d34cuda3std3__45__cpo7crbeginE
	.align		8
        /*0078*/ 	.dword	_ZN34_INTERNAL_39db10e0_4_k_cu_f46183d34cuda3std3__45__cpo5crendE
	.align		8
        /*0080*/ 	.dword	_ZN34_INTERNAL_39db10e0_4_k_cu_f46183d34cuda3std3__436_GLOBAL__N__39db10e0_4_k_cu_f46183d36ignoreE
	.align		8
        /*0088*/ 	.dword	_ZN34_INTERNAL_39db10e0_4_k_cu_f46183d34cuda3std3__419piecewise_constructE
	.align		8
        /*0090*/ 	.dword	_ZN34_INTERNAL_39db10e0_4_k_cu_f46183d34cuda3std3__48in_placeE
	.align		8
        /*0098*/ 	.dword	_ZN34_INTERNAL_39db10e0_4_k_cu_f46183d34cuda3std3__420unreachable_sentinelE
	.align		8
        /*00a0*/ 	.dword	_ZN34_INTERNAL_39db10e0_4_k_cu_f46183d34cuda3std3__47nulloptE
	.align		8
        /*00a8*/ 	.dword	_ZN34_INTERNAL_39db10e0_4_k_cu_f46183d34cuda3std3__48unexpectE
	.align		8
        /*00b0*/ 	.dword	_ZN34_INTERNAL_39db10e0_4_k_cu_f46183d34cuda3std6ranges3__45__cpo4swapE
	.align		8
        /*00b8*/ 	.dword	_ZN34_INTERNAL_39db10e0_4_k_cu_f46183d34cuda3std6ranges3__45__cpo9iter_moveE
	.align		8
        /*00c0*/ 	.dword	_ZN34_INTERNAL_39db10e0_4_k_cu_f46183d34cuda3std6ranges3__45__cpo5beginE
	.align		8
        /*00c8*/ 	.dword	_ZN34_INTERNAL_39db10e0_4_k_cu_f46183d34cuda3std6ranges3__45__cpo3endE
	.align		8
        /*00d0*/ 	.dword	_ZN34_INTERNAL_39db10e0_4_k_cu_f46183d34cuda3std6ranges3__45__cpo6cbeginE
	.align		8
        /*00d8*/ 	.dword	_ZN34_INTERNAL_39db10e0_4_k_cu_f46183d34cuda3std6ranges3__45__cpo4cendE
	.align		8
        /*00e0*/ 	.dword	_ZN34_INTERNAL_39db10e0_4_k_cu_f46183d34cuda3std6ranges3__45__cpo7advanceE
	.align		8
        /*00e8*/ 	.dword	_ZN34_INTERNAL_39db10e0_4_k_cu_f46183d34cuda3std6ranges3__45__cpo9iter_swapE
	.align		8
        /*00f0*/ 	.dword	_ZN34_INTERNAL_39db10e0_4_k_cu_f46183d34cuda3std6ranges3__45__cpo4nextE
	.align		8
        /*00f8*/ 	.dword	_ZN34_INTERNAL_39db10e0_4_k_cu_f46183d34cuda3std6ranges3__45__cpo4prevE
	.align		8
        /*0100*/ 	.dword	_ZN34_INTERNAL_39db10e0_4_k_cu_f46183d34cuda3std6ranges3__45__cpo4dataE
	.align		8
        /*0108*/ 	.dword	_ZN34_INTERNAL_39db10e0_4_k_cu_f46183d34cuda3std6ranges3__45__cpo5cdataE
	.align		8
        /*0110*/ 	.dword	_ZN34_INTERNAL_39db10e0_4_k_cu_f46183d34cuda3std6ranges3__45__cpo4sizeE
	.align		8
        /*0118*/ 	.dword	_ZN34_INTERNAL_39db10e0_4_k_cu_f46183d34cuda3std6ranges3__45__cpo5ssizeE
	.align		8
        /*0120*/ 	.dword	_ZN34_INTERNAL_39db10e0_4_k_cu_f46183d34cuda3std6ranges3__45__cpo8distanceE
	.align		8
        /*0128*/ 	.dword	_ZN34_INTERNAL_39db10e0_4_k_cu_f46183d36thrust24THRUST_300001_SM_1000_NS8cuda_cub3parE
	.align		8
        /*0130*/ 	.dword	_ZN34_INTERNAL_39db10e0_4_k_cu_f46183d36thrust24THRUST_300001_SM_1000_NS8cuda_cub10par_nosyncE
	.align		8
        /*0138*/ 	.dword	_ZN34_INTERNAL_39db10e0_4_k_cu_f46183d36thrust24THRUST_300001_SM_1000_NS6system6detail10sequential3seqE
	.align		8
        /*0140*/ 	.dword	_ZN34_INTERNAL_39db10e0_4_k_cu_f46183d36thrust24THRUST_300001_SM_1000_NS6system3cpp3parE
	.align		8
        /*0148*/ 	.dword	_ZN34_INTERNAL_39db10e0_4_k_cu_f46183d36thrust24THRUST_300001_SM_1000_NS12placeholders2_1E
	.align		8
        /*0150*/ 	.dword	_ZN34_INTERNAL_39db10e0_4_k_cu_f46183d36thrust24THRUST_300001_SM_1000_NS12placeholders2_2E
	.align		8
        /*0158*/ 	.dword	_ZN34_INTERNAL_39db10e0_4_k_cu_f46183d36thrust24THRUST_300001_SM_1000_NS12placeholders2_3E
	.align		8
        /*0160*/ 	.dword	_ZN34_INTERNAL_39db10e0_4_k_cu_f46183d36thrust24THRUST_300001_SM_1000_NS12placeholders2_4E
	.align		8
        /*0168*/ 	.dword	_ZN34_INTERNAL_39db10e0_4_k_cu_f46183d36thrust24THRUST_300001_SM_1000_NS12placeholders2_5E
	.align		8
        /*0170*/ 	.dword	_ZN34_INTERNAL_39db10e0_4_k_cu_f46183d36thrust24THRUST_300001_SM_1000_NS12placeholders2_6E
	.align		8
        /*0178*/ 	.dword	_ZN34_INTERNAL_39db10e0_4_k_cu_f46183d36thrust24THRUST_300001_SM_1000_NS12placeholders2_7E
	.align		8
        /*0180*/ 	.dword	_ZN34_INTERNAL_39db10e0_4_k_cu_f46183d36thrust24THRUST_300001_SM_1000_NS12placeholders2_8E
	.align		8
        /*0188*/ 	.dword	_ZN34_INTERNAL_39db10e0_4_k_cu_f46183d36thrust24THRUST_300001_SM_1000_NS12placeholders2_9E
	.align		8
        /*0190*/ 	.dword	_ZN34_INTERNAL_39db10e0_4_k_cu_f46183d36thrust24THRUST_300001_SM_1000_NS12placeholders3_10E
	.align		8
        /*0198*/ 	.dword	_ZN34_INTERNAL_39db10e0_4_k_cu_f46183d36thrust24THRUST_300001_SM_1000_NS3seqE
	.align		8
        /*01a0*/ 	.dword	_ZN34_INTERNAL_39db10e0_4_k_cu_f46183d36thrust24THRUST_300001_SM_1000_NS6deviceE


//--------------------- .nv.constant3             --------------------------
	.section	.nv.constant3,"a",@progbits
	.align	8
.nv.constant3:
	.type		__cr_lgamma_table,@object
	.size		__cr_lgamma_table,(.L_8 - __cr_lgamma_table)
__cr_lgamma_table:
        /*0000*/ 	.byte	0x00, 0x00, 0x00, 0x00, 0x00, 0x00, 0x00, 0x00, 0x00, 0x00, 0x00, 0x00, 0x00, 0x00, 0x00, 0x00
        /*0010*/ 	.byte	0xef, 0x39, 0xfa, 0xfe, 0x42, 0x2e, 0xe6, 0x3f, 0x02, 0x20, 0x2a, 0xfa, 0x0b, 0xab, 0xfc, 0x3f
        /*0020*/ 	.byte	0xf9, 0x2c, 0x92, 0x7c, 0xa7, 0x6c, 0x09, 0x40, 0xc9, 0x79, 0x44, 0x3c, 0x64, 0x26, 0x13, 0x40
        /*0030*/ 	.byte	0xca, 0x01, 0xcf, 0x3a, 0x27, 0x51, 0x1a, 0x40, 0x30, 0xcc, 0x2d, 0xf3, 0xe1, 0x0c, 0x21, 0x40
        /*0040*/ 	.byte	0x0d, 0xb7, 0xfc, 0x82, 0x8e, 0x35, 0x25, 0x40
.L_8:


//--------------------- .text._ZN3cub18CUB_300001_SM_10006detail11EmptyKernelIvEEvv --------------------------
	.section	.text._ZN3cub18CUB_300001_SM_10006detail11EmptyKernelIvEEvv,"ax",@progbits
	.align	128
        .global         _ZN3cub18CUB_300001_SM_10006detail11EmptyKernelIvEEvv
        .type           _ZN3cub18CUB_300001_SM_10006detail11EmptyKernelIvEEvv,@function
        .size           _ZN3cub18CUB_300001_SM_10006detail11EmptyKernelIvEEvv,(.L_x_313 - _ZN3cub18CUB_300001_SM_10006detail11EmptyKernelIvEEvv)
        .other          _ZN3cub18CUB_300001_SM_10006detail11EmptyKernelIvEEvv,@"STO_CUDA_ENTRY STV_DEFAULT"
_ZN3cub18CUB_300001_SM_10006detail11EmptyKernelIvEEvv:
.text._ZN3cub18CUB_300001_SM_10006detail11EmptyKernelIvEEvv:
[----:B------:R-:W-:Y:S01]  /*0000*/  LDC R1, c[0x0][0x37c] ;  /* 0x0000df00ff017b82 */ /* 0x000fe20000000800 */
[----:B------:R-:W-:Y:S05]  /*0010*/  EXIT ;  /* 0x000000000000794d */ /* 0x000fea0003800000 */
.L_x_0:
[----:B------:R-:W-:-:S00]  /*0020*/  BRA `(.L_x_0) ;  /* 0xfffffffc00fc7947 */ /* 0x000fc0000383ffff */
[----:B------:R-:W-:-:S00]  /*0030*/  NOP ;  /* 0x0000000000007918 */ /* 0x000fc00000000000 */
        /* <DEDUP_REMOVED lines=12> */
.L_x_313:


//--------------------- .text._Z43bfs_loop_using_virtual_warp_for_cc_labelingPiS_S_S_S_PdS_S_iiS_id --------------------------
	.section	.text._Z43bfs_loop_using_virtual_warp_for_cc_labelingPiS_S_S_S_PdS_S_iiS_id,"ax",@progbits
	.align	128
        .global         _Z43bfs_loop_using_virtual_warp_for_cc_labelingPiS_S_S_S_PdS_S_iiS_id
        .type           _Z43bfs_loop_using_virtual_warp_for_cc_labelingPiS_S_S_S_PdS_S_iiS_id,@function
        .size           _Z43bfs_loop_using_virtual_warp_for_cc_labelingPiS_S_S_S_PdS_S_iiS_id,(.L_x_314 - _Z43bfs_loop_using_virtual_warp_for_cc_labelingPiS_S_S_S_PdS_S_iiS_id)
        .other          _Z43bfs_loop_using_virtual_warp_for_cc_labelingPiS_S_S_S_PdS_S_iiS_id,@"STO_CUDA_ENTRY STV_DEFAULT"
_Z43bfs_loop_using_virtual_warp_for_cc_labelingPiS_S_S_S_PdS_S_iiS_id:
.text._Z43bfs_loop_using_virtual_warp_for_cc_labelingPiS_S_S_S_PdS_S_iiS_id:
[----:B------:R-:W-:Y:S01]  /*0000*/  LDC R1, c[0x0][0x37c] ;  /* 0x0000df00ff017b82 */ /* 0x000fe20000000800 */
[----:B------:R-:W0:Y:S01]  /*0010*/  S2R R0, SR_TID.X ;  /* 0x0000000000007919 */ /* 0x000e220000002100 */
[----:B------:R-:W0:Y:S01]  /*0020*/  LDCU UR4, c[0x0][0x360] ;  /* 0x00006c00ff0477ac */ /* 0x000e220008000800 */
[----:B------:R-:W0:Y:S02]  /*0030*/  S2R R3, SR_CTAID.X ;  /* 0x0000000000037919 */ /* 0x000e240000002500 */
[----:B0-----:R-:W-:-:S05]  /*0040*/  IMAD R0, R3, UR4, R0 ;  /* 0x0000000403007c24 */ /* 0x001fca000f8e0200 */
[----:B------:R-:W-:-:S13]  /*0050*/  ISETP.GT.AND P0, PT, R0, 0x7a11f, PT ;  /* 0x0007a11f0000780c */ /* 0x000fda0003f04270 */
[----:B------:R-:W-:Y:S05]  /*0060*/  @P0 EXIT ;  /* 0x000000000000094d */ /* 0x000fea0003800000 */
[----:B------:R-:W0:Y:S01]  /*0070*/  LDC R2, c[0x0][0x3c0] ;  /* 0x0000f000ff027b82 */ /* 0x000e220000000800 */
[----:B------:R-:W1:Y:S01]  /*0080*/  LDCU.64 UR6, c[0x0][0x358] ;  /* 0x00006b00ff0677ac */ /* 0x000e620008000a00 */
[----:B------:R-:W2:Y:S02]  /*0090*/  LDCU.64 UR8, c[0x0][0x3d8] ;  /* 0x00007b00ff0877ac */ /* 0x000ea40008000a00 */
[----:B012---:R-:W-:-:S07]  /*00a0*/  VIADD R2, R2, 0x1 ;  /* 0x0000000102027836 */ /* 0x007fce0000000000 */
.L_x_8:
[----:B------:R-:W-:Y:S01]  /*00b0*/  SHF.R.S32.HI R3, RZ, 0x1f, R0 ;  /* 0x0000001fff037819 */ /* 0x000fe20000011400 */
[----:B------:R-:W-:Y:S03]  /*00c0*/  BSSY.RECONVERGENT B0, `(.L_x_1) ;  /* 0x000003a000007945 */ /* 0x000fe60003800200 */
[----:B------:R-:W-:-:S04]  /*00d0*/  LEA.HI R3, R3, R0, RZ, 0x4 ;  /* 0x0000000003037211 */ /* 0x000fc800078f20ff */
[----:B------:R-:W-:-:S04]  /*00e0*/  LOP3.LUT R3, R3, 0xfffffff0, RZ, 0xc0, !PT ;  /* 0xfffffff003037812 */ /* 0x000fc800078ec0ff */
[----:B------:R-:W-:Y:S01]  /*00f0*/  LOP3.LUT R5, R3, 0xf, RZ, 0xfc, !PT ;  /* 0x0000000f03057812 */ /* 0x000fe200078efcff */
[----:B01234-:R-:W-:-:S07]  /*0100*/  IMAD.IADD R4, R0, 0x1, -R3 ;  /* 0x0000000100047824 */ /* 0x01ffce00078e0a03 */
.L_x_7:
[----:B01----:R-:W0:Y:S01]  /*0110*/  LDC.64 R6, c[0x0][0x3b0] ;  /* 0x0000ec00ff067b82 */ /* 0x003e220000000a00 */
[----:B------:R-:W1:Y:S01]  /*0120*/  LDCU UR4, c[0x0][0x3c0] ;  /* 0x00007800ff0477ac */ /* 0x000e620008000800 */
[----:B0-----:R-:W-:-:S06]  /*0130*/  IMAD.WIDE R6, R3, 0x4, R6 ;  /* 0x0000000403067825 */ /* 0x001fcc00078e0206 */
[----:B------:R-:W1:Y:S01]  /*0140*/  LDG.E R6, desc[UR6][R6.64] ;  /* 0x0000000606067981 */ /* 0x000e62000c1e1900 */
[----:B------:R-:W-:Y:S01]  /*0150*/  MOV R21, R3 ;  /* 0x0000000300157202 */ /* 0x000fe20000000f00 */
[----:B------:R-:W-:Y:S01]  /*0160*/  BSSY.RECONVERGENT B1, `(.L_x_2) ;  /* 0x000002e000017945 */ /* 0x000fe20003800200 */
[----:B------:R-:W-:Y:S02]  /*0170*/  VIADD R3, R3, 0x1 ;  /* 0x0000000103037836 */ /* 0x000fe40000000000 */
[----:B------:R-:W-:Y:S02]  /*0180*/  ISETP.NE.AND P0, PT, R21, R5, PT ;  /* 0x000000051500720c */ /* 0x000fe40003f05270 */
[----:B-1----:R-:W-:-:S13]  /*0190*/  ISETP.NE.AND P1, PT, R6, UR4, PT ;  /* 0x0000000406007c0c */ /* 0x002fda000bf25270 */
[----:B--234-:R-:W-:Y:S05]  /*01a0*/  @P1 BRA `(.L_x_3) ;  /* 0x0000000000a41947 */ /* 0x01cfea0003800000 */
[----:B------:R-:W0:Y:S02]  /*01b0*/  LDC.64 R8, c[0x0][0x390] ;  /* 0x0000e400ff087b82 */ /* 0x000e240000000a00 */
[----:B0-----:R-:W-:-:S05]  /*01c0*/  IMAD.WIDE R8, R21, 0x4, R8 ;  /* 0x0000000415087825 */ /* 0x001fca00078e0208 */
[----:B------:R-:W2:Y:S02]  /*01d0*/  LDG.E R27, desc[UR6][R8.64] ;  /* 0x00000006081b7981 */ /* 0x000ea4000c1e1900 */
[----:B--2---:R-:W-:-:S13]  /*01e0*/  ISETP.GE.AND P1, PT, R4, R27, PT ;  /* 0x0000001b0400720c */ /* 0x004fda0003f26270 */
[----:B------:R-:W-:Y:S05]  /*01f0*/  @P1 BRA `(.L_x_3) ;  /* 0x0000000000901947 */ /* 0x000fea0003800000 */
[----:B------:R-:W0:Y:S01]  /*0200*/  LDC.64 R18, c[0x0][0x388] ;  /* 0x0000e200ff127b82 */ /* 0x000e220000000a00 */
[----:B------:R-:W-:Y:S02]  /*0210*/  HFMA2 R7, -RZ, RZ, 0, 0 ;  /* 0x00000000ff077431 */ /* 0x000fe400000001ff */
[----:B------:R-:W-:-:S05]  /*0220*/  IMAD.MOV.U32 R26, RZ, RZ, R4 ;  /* 0x000000ffff1a7224 */ /* 0x000fca00078e0004 */
[----:B------:R-:W1:Y:S08]  /*0230*/  LDC R6, c[0x0][0x3d0] ;  /* 0x0000f400ff067b82 */ /* 0x000e700000000800 */
[----:B------:R-:W2:Y:S08]  /*0240*/  LDC.64 R10, c[0x0][0x3b0] ;  /* 0x0000ec00ff0a7b82 */ /* 0x000eb00000000a00 */
[----:B------:R-:W3:Y:S01]  /*0250*/  LDC.64 R12, c[0x0][0x380] ;  /* 0x0000e000ff0c7b82 */ /* 0x000ee20000000a00 */
[----:B0-----:R-:W-:-:S07]  /*0260*/  IMAD.WIDE R18, R21, 0x4, R18 ;  /* 0x0000000415127825 */ /* 0x001fce00078e0212 */
[----:B------:R-:W0:Y:S08]  /*0270*/  LDC.64 R14, c[0x0][0x3a8] ;  /* 0x0000ea00ff0e7b82 */ /* 0x000e300000000a00 */
[----:B-1----:R-:W4:Y:S02]  /*0280*/  LDC.64 R16, c[0x0][0x3c8] ;  /* 0x0000f200ff107b82 */ /* 0x002f240000000a00 */
.L_x_6:
[----:B------:R-:W-:-:S13]  /*0290*/  ISETP.GE.AND P1, PT, R7, R27, PT ;  /* 0x0000001b0700720c */ /* 0x000fda0003f26270 */
[----:B-1----:R-:W-:Y:S05]  /*02a0*/  @P1 BRA `(.L_x_3) ;  /* 0x0000000000641947 */ /* 0x002fea0003800000 */
[----:B------:R-:W5:Y:S02]  /*02b0*/  LDG.E R21, desc[UR6][R18.64] ;  /* 0x0000000612157981 */ /* 0x000f64000c1e1900 */
[----:B-----5:R-:W-:-:S05]  /*02c0*/  IADD3 R29, PT, PT, R21, R26, RZ ;  /* 0x0000001a151d7210 */ /* 0x020fca0007ffe0ff */
[----:B---3--:R-:W-:-:S05]  /*02d0*/  IMAD.WIDE R22, R29, 0x4, R12 ;  /* 0x000000041d167825 */ /* 0x008fca00078e020c */
[----:B------:R-:W2:Y:S02]  /*02e0*/  LDG.E R25, desc[UR6][R22.64] ;  /* 0x0000000616197981 */ /* 0x000ea4000c1e1900 */
[----:B--2---:R-:W-:-:S05]  /*02f0*/  IMAD.WIDE R20, R25, 0x4, R10 ;  /* 0x0000000419147825 */ /* 0x004fca00078e020a */
[----:B------:R-:W2:Y:S01]  /*0300*/  LDG.E R24, desc[UR6][R20.64] ;  /* 0x0000000614187981 */ /* 0x000ea2000c1e1900 */
[----:B------:R-:W-:Y:S01]  /*0310*/  BSSY.RECONVERGENT B2, `(.L_x_4) ;  /* 0x000000e000027945 */ /* 0x000fe20003800200 */
[----:B--2---:R-:W-:-:S13]  /*0320*/  ISETP.NE.AND P1, PT, R24, 0x1869f, PT ;  /* 0x0001869f1800780c */ /* 0x004fda0003f25270 */
[----:B------:R-:W-:Y:S05]  /*0330*/  @P1 BRA `(.L_x_5) ;  /* 0x00000000002c1947 */ /* 0x000fea0003800000 */
[----:B0-----:R-:W-:-:S06]  /*0340*/  IMAD.WIDE R22, R29, 0x8, R14 ;  /* 0x000000081d167825 */ /* 0x001fcc00078e020e */
[----:B------:R-:W2:Y:S02]  /*0350*/  LDG.E.64 R22, desc[UR6][R22.64] ;  /* 0x0000000616167981 */ /* 0x000ea4000c1e1b00 */
[----:B--2---:R-:W-:-:S14]  /*0360*/  DSETP.GEU.AND P1, PT, R22, UR8, PT ;  /* 0x0000000816007e2a */ /* 0x004fdc000bf2e000 */
[----:B------:R-:W-:Y:S05]  /*0370*/  @P1 BRA `(.L_x_5) ;  /* 0x00000000001c1947 */ /* 0x000fea0003800000 */
[----:B------:R-:W0:Y:S01]  /*0380*/  LDC.64 R22, c[0x0][0x3b8] ;  /* 0x0000ee00ff167b82 */ /* 0x000e220000000a00 */
[----:B------:R-:W-:Y:S01]  /*0390*/  IMAD.MOV.U32 R29, RZ, RZ, 0x1 ;  /* 0x00000001ff1d7424 */ /* 0x000fe200078e00ff */
[----:B------:R1:W-:Y:S01]  /*03a0*/  STG.E desc[UR6][R20.64], R2 ;  /* 0x0000000214007986 */ /* 0x0003e2000c101906 */
[----:B----4-:R-:W-:-:S03]  /*03b0*/  IMAD.WIDE R24, R25, 0x4, R16 ;  /* 0x0000000419187825 */ /* 0x010fc600078e0210 */
[----:B0-----:R1:W-:Y:S04]  /*03c0*/  STG.E desc[UR6][R22.64], R29 ;  /* 0x0000001d16007986 */ /* 0x0013e8000c101906 */
[----:B------:R1:W-:Y:S04]  /*03d0*/  STG.E desc[UR6][R24.64], R6 ;  /* 0x0000000618007986 */ /* 0x0003e8000c101906 */
[----:B------:R1:W5:Y:S02]  /*03e0*/  LDG.E R27, desc[UR6][R8.64] ;  /* 0x00000006081b7981 */ /* 0x000364000c1e1900 */
.L_x_5:
[----:B------:R-:W-:Y:S05]  /*03f0*/  BSYNC.RECONVERGENT B2 ;  /* 0x0000000000027941 */ /* 0x000fea0003800200 */
.L_x_4:
[----:B------:R-:W-:Y:S01]  /*0400*/  IADD3 R26, PT, PT, R26, 0x10, RZ ;  /* 0x000000101a1a7810 */ /* 0x000fe20007ffe0ff */
[----:B------:R-:W-:-:S03]  /*0410*/  VIADD R7, R7, 0x10 ;  /* 0x0000001007077836 */ /* 0x000fc60000000000 */
[----:B-----5:R-:W-:-:S13]  /*0420*/  ISETP.GE.AND P1, PT, R26, R27, PT ;  /* 0x0000001b1a00720c */ /* 0x020fda0003f26270 */
[----:B------:R-:W-:Y:S05]  /*0430*/  @!P1 BRA `(.L_x_6) ;  /* 0xfffffffc00949947 */ /* 0x000fea000383ffff */
.L_x_3:
[----:B------:R-:W-:Y:S05]  /*0440*/  BSYNC.RECONVERGENT B1 ;  /* 0x0000000000017941 */ /* 0x000fea0003800200 */
.L_x_2:
[----:B------:R-:W-:Y:S05]  /*0450*/  @P0 BRA `(.L_x_7) ;  /* 0xfffffffc002c0947 */ /* 0x000fea000383ffff */
[----:B------:R-:W-:Y:S05]  /*0460*/  BSYNC.RECONVERGENT B0 ;  /* 0x0000000000007941 */ /* 0x000fea0003800200 */
.L_x_1:
[----:B------:R-:W5:Y:S01]  /*0470*/  LDCU UR4, c[0x0][0x370] ;  /* 0x00006e00ff0477ac */ /* 0x000f620008000800 */
[----:B------:R-:W5:Y:S02]  /*0480*/  LDC R3, c[0x0][0x360] ;  /* 0x0000d800ff037b82 */ /* 0x000f640000000800 */
[----:B-----5:R-:W-:-:S05]  /*0490*/  IMAD R0, R3, UR4, R0 ;  /* 0x0000000403007c24 */ /* 0x020fca000f8e0200 */
[----:B------:R-:W-:-:S13]  /*04a0*/  ISETP.GE.AND P0, PT, R0, 0x7a120, PT ;  /* 0x0007a1200000780c */ /* 0x000fda0003f06270 */
[----:B------:R-:W-:Y:S05]  /*04b0*/  @!P0 BRA `(.L_x_8) ;  /* 0xfffffff800fc8947 */ /* 0x000fea000383ffff */
[----:B------:R-:W-:Y:S05]  /*04c0*/  EXIT ;  /* 0x000000000000794d */ /* 0x000fea0003800000 */
.L_x_9:
        /* <DEDUP_REMOVED lines=11> */
.L_x_314:


//--------------------- .text._Z17normalize_weightsPddii --------------------------
	.section	.text._Z17normalize_weightsPddii,"ax",@progbits
	.align	128
        .global         _Z17normalize_weightsPddii
        .type           _Z17normalize_weightsPddii,@function
        .size           _Z17normalize_weightsPddii,(.L_x_307 - _Z17normalize_weightsPddii)
        .other          _Z17normalize_weightsPddii,@"STO_CUDA_ENTRY STV_DEFAULT"
_Z17normalize_weightsPddii:
.text._Z17normalize_weightsPddii:
[----:B------:R-:W-:Y:S08]  /*0000*/  LDC R1, c[0x0][0x37c] ;  /* 0x0000df00ff017b82 */ /* 0x000ff00000000800 */
[----:B------:R-:W0:Y:S01]  /*0010*/  LDC.64 R4, c[0x0][0x388] ;  /* 0x0000e200ff047b82 */ /* 0x000e220000000a00 */
[----:B------:R-:W-:Y:S01]  /*0020*/  IMAD.MOV.U32 R2, RZ, RZ, 0x1 ;  /* 0x00000001ff027424 */ /* 0x000fe200078e00ff */
[----:B------:R-:W1:Y:S01]  /*0030*/  LDCU UR4, c[0x0][0x390] ;  /* 0x00007200ff0477ac */ /* 0x000e620008000800 */
[----:B------:R-:W2:Y:S01]  /*0040*/  S2R R0, SR_TID.X ;  /* 0x0000000000007919 */ /* 0x000ea20000002100 */
[----:B------:R-:W2:Y:S01]  /*0050*/  S2R R13, SR_CTAID.X ;  /* 0x00000000000d7919 */ /* 0x000ea20000002500 */
[----:B0-----:R-:W-:-:S06]  /*0060*/  DMUL R4, R4, 0.5 ;  /* 0x3fe0000004047828 */ /* 0x001fcc0000000000 */
[----:B------:R-:W0:Y:S02]  /*0070*/  MUFU.RCP64H R3, R5 ;  /* 0x0000000500037308 */ /* 0x000e240000001800 */
[----:B0-----:R-:W-:-:S08]  /*0080*/  DFMA R6, -R4, R2, 1 ;  /* 0x3ff000000406742b */ /* 0x001fd00000000102 */
[----:B------:R-:W-:-:S08]  /*0090*/  DFMA R6, R6, R6, R6 ;  /* 0x000000060606722b */ /* 0x000fd00000000006 */
[----:B------:R-:W-:Y:S02]  /*00a0*/  DFMA R2, R2, R6, R2 ;  /* 0x000000060202722b */ /* 0x000fe40000000002 */
[----:B-1----:R-:W0:Y:S01]  /*00b0*/  I2F.F64 R6, UR4 ;  /* 0x0000000400067d12 */ /* 0x002e220008201c00 */
[----:B------:R-:W2:Y:S05]  /*00c0*/  LDCU UR4, c[0x0][0x360] ;  /* 0x00006c00ff0477ac */ /* 0x000eaa0008000800 */
[----:B------:R-:W-:-:S08]  /*00d0*/  DFMA R8, -R4, R2, 1 ;  /* 0x3ff000000408742b */ /* 0x000fd00000000102 */
[----:B------:R-:W-:Y:S01]  /*00e0*/  DFMA R2, R2, R8, R2 ;  /* 0x000000080202722b */ /* 0x000fe20000000002 */
[----:B0-----:R-:W-:Y:S01]  /*00f0*/  FSETP.GEU.AND P1, PT, |R7|, 6.5827683646048100446e-37, PT ;  /* 0x036000000700780b */ /* 0x001fe20003f2e200 */
[----:B--2---:R-:W-:-:S06]  /*0100*/  IMAD R0, R13, UR4, R0 ;  /* 0x000000040d007c24 */ /* 0x004fcc000f8e0200 */
[----:B------:R-:W-:-:S08]  /*0110*/  DMUL R8, R6, R2 ;  /* 0x0000000206087228 */ /* 0x000fd00000000000 */
[----:B------:R-:W-:-:S08]  /*0120*/  DFMA R10, -R4, R8, R6 ;  /* 0x00000008040a722b */ /* 0x000fd00000000106 */
[----:B------:R-:W-:-:S10]  /*0130*/  DFMA R2, R2, R10, R8 ;  /* 0x0000000a0202722b */ /* 0x000fd40000000008 */
[----:B------:R-:W-:-:S05]  /*0140*/  FFMA R8, RZ, R5, R3 ;  /* 0x00000005ff087223 */ /* 0x000fca0000000003 */
[----:B------:R-:W-:-:S13]  /*0150*/  FSETP.GT.AND P0, PT, |R8|, 1.469367938527859385e-39, PT ;  /* 0x001000000800780b */ /* 0x000fda0003f04200 */
[----:B------:R-:W-:Y:S05]  /*0160*/  @P0 BRA P1, `(.L_x_10) ;  /* 0x0000000000080947 */ /* 0x000fea0000800000 */
[----:B------:R-:W-:-:S07]  /*0170*/  MOV R10, 0x190 ;  /* 0x00000190000a7802 */ /* 0x000fce0000000f00 */
[----:B------:R-:W-:Y:S05]  /*0180*/  CALL.REL.NOINC `($__internal_0_$__cuda_sm20_div_rn_f64_full) ;  /* 0x00000000003c7944 */ /* 0x000fea0003c00000 */
.L_x_10:
[----:B------:R-:W0:Y:S02]  /*0190*/  LDCU UR8, c[0x0][0x394] ;  /* 0x00007280ff0877ac */ /* 0x000e240008000800 */
[----:B0-----:R-:W-:-:S13]  /*01a0*/  ISETP.GE.AND P0, PT, R0, UR8, PT ;  /* 0x0000000800007c0c */ /* 0x001fda000bf06270 */
[----:B------:R-:W-:Y:S05]  /*01b0*/  @P0 EXIT ;  /* 0x000000000000094d */ /* 0x000fea0003800000 */
[----:B------:R-:W0:Y:S01]  /*01c0*/  LDC.64 R8, c[0x0][0x380] ;  /* 0x0000e000ff087b82 */ /* 0x000e220000000a00 */
[----:B------:R-:W1:Y:S01]  /*01d0*/  LDCU UR5, c[0x0][0x370] ;  /* 0x00006e00ff0577ac */ /* 0x000e620008000800 */
[----:B------:R-:W2:Y:S01]  /*01e0*/  LDCU.64 UR6, c[0x0][0x358] ;  /* 0x00006b00ff0677ac */ /* 0x000ea20008000a00 */
[----:B-1----:R-:W-:-:S12]  /*01f0*/  UIMAD UR4, UR4, UR5, URZ ;  /* 0x00000005040472a4 */ /* 0x002fd8000f8e02ff */
.L_x_11:
[----:B01----:R-:W-:-:S05]  /*0200*/  IMAD.WIDE R4, R0, 0x8, R8 ;  /* 0x0000000800047825 */ /* 0x003fca00078e0208 */
[----:B--2---:R-:W2:Y:S01]  /*0210*/  LDG.E.64 R6, desc[UR6][R4.64] ;  /* 0x0000000604067981 */ /* 0x004ea2000c1e1b00 */
[----:B------:R-:W-:-:S05]  /*0220*/  VIADD R0, R0, UR4 ;  /* 0x0000000400007c36 */ /* 0x000fca0008000000 */
[----:B------:R-:W-:Y:S01]  /*0230*/  ISETP.GE.AND P0, PT, R0, UR8, PT ;  /* 0x0000000800007c0c */ /* 0x000fe2000bf06270 */
[----:B--2---:R-:W-:-:S07]  /*0240*/  DMUL R6, R6, R2 ;  /* 0x0000000206067228 */ /* 0x004fce0000000000 */
[----:B------:R1:W-:Y:S05]  /*0250*/  STG.E.64 desc[UR6][R4.64], R6 ;  /* 0x0000000604007986 */ /* 0x0003ea000c101b06 */
[----:B------:R-:W-:Y:S05]  /*0260*/  @!P0 BRA `(.L_x_11) ;  /* 0xfffffffc00e48947 */ /* 0x000fea000383ffff */
[----:B------:R-:W-:Y:S05]  /*0270*/  EXIT ;  /* 0x000000000000794d */ /* 0x000fea0003800000 */
        .weak           $__internal_0_$__cuda_sm20_div_rn_f64_full
        .type           $__internal_0_$__cuda_sm20_div_rn_f64_full,@function
        .size           $__internal_0_$__cuda_sm20_div_rn_f64_full,(.L_x_307 - $__internal_0_$__cuda_sm20_div_rn_f64_full)
$__internal_0_$__cuda_sm20_div_rn_f64_full:
[C---:B------:R-:W-:Y:S01]  /*0280*/  FSETP.GEU.AND P0, PT, |R5|.reuse, 1.469367938527859385e-39, PT ;  /* 0x001000000500780b */ /* 0x040fe20003f0e200 */
[----:B------:R-:W-:Y:S01]  /*0290*/  IMAD.MOV.U32 R8, RZ, RZ, 0x1 ;  /* 0x00000001ff087424 */ /* 0x000fe200078e00ff */
[C---:B------:R-:W-:Y:S01]  /*02a0*/  LOP3.LUT R2, R5.reuse, 0x800fffff, RZ, 0xc0, !PT ;  /* 0x800fffff05027812 */ /* 0x040fe200078ec0ff */
[----:B------:R-:W-:Y:S01]  /*02b0*/  IMAD.MOV.U32 R11, RZ, RZ, 0x1ca00000 ;  /* 0x1ca00000ff0b7424 */ /* 0x000fe200078e00ff */
[----:B------:R-:W-:Y:S02]  /*02c0*/  LOP3.LUT R15, R5, 0x7ff00000, RZ, 0xc0, !PT ;  /* 0x7ff00000050f7812 */ /* 0x000fe400078ec0ff */
[----:B------:R-:W-:Y:S01]  /*02d0*/  LOP3.LUT R3, R2, 0x3ff00000, RZ, 0xfc, !PT ;  /* 0x3ff0000002037812 */ /* 0x000fe200078efcff */
[----:B------:R-:W-:Y:S01]  /*02e0*/  IMAD.MOV.U32 R2, RZ, RZ, R4 ;  /* 0x000000ffff027224 */ /* 0x000fe200078e0004 */
[----:B------:R-:W-:-:S04]  /*02f0*/  LOP3.LUT R14, R7, 0x7ff00000, RZ, 0xc0, !PT ;  /* 0x7ff00000070e7812 */ /* 0x000fc800078ec0ff */
[----:B------:R-:W-:Y:S01]  /*0300*/  ISETP.GE.U32.AND P1, PT, R14, R15, PT ;  /* 0x0000000f0e00720c */ /* 0x000fe20003f26070 */
[----:B------:R-:W-:Y:S01]  /*0310*/  @!P0 DMUL R2, R4, 8.98846567431157953865e+307 ;  /* 0x7fe0000004028828 */ /* 0x000fe20000000000 */
[----:B------:R-:W-:-:S05]  /*0320*/  IMAD.MOV.U32 R21, RZ, RZ, R14 ;  /* 0x000000ffff157224 */ /* 0x000fca00078e000e */
[----:B------:R-:W0:Y:S02]  /*0330*/  MUFU.RCP64H R9, R3 ;  /* 0x0000000300097308 */ /* 0x000e240000001800 */
[----:B0-----:R-:W-:-:S08]  /*0340*/  DFMA R12, R8, -R2, 1 ;  /* 0x3ff00000080c742b */ /* 0x001fd00000000802 */
[----:B------:R-:W-:-:S08]  /*0350*/  DFMA R12, R12, R12, R12 ;  /* 0x0000000c0c0c722b */ /* 0x000fd0000000000c */
[----:B------:R-:W-:Y:S01]  /*0360*/  DFMA R12, R8, R12, R8 ;  /* 0x0000000c080c722b */ /* 0x000fe20000000008 */
[----:B------:R-:W-:Y:S01]  /*0370*/  SEL R9, R11, 0x63400000, !P1 ;  /* 0x634000000b097807 */ /* 0x000fe20004800000 */
[----:B------:R-:W-:Y:S01]  /*0380*/  IMAD.MOV.U32 R8, RZ, RZ, R6 ;  /* 0x000000ffff087224 */ /* 0x000fe200078e0006 */
[----:B------:R-:W-:Y:S02]  /*0390*/  FSETP.GEU.AND P1, PT, |R7|, 1.469367938527859385e-39, PT ;  /* 0x001000000700780b */ /* 0x000fe40003f2e200 */
[----:B------:R-:W-:-:S03]  /*03a0*/  LOP3.LUT R9, R9, 0x800fffff, R7, 0xf8, !PT ;  /* 0x800fffff09097812 */ /* 0x000fc600078ef807 */
[----:B------:R-:W-:-:S08]  /*03b0*/  DFMA R16, R12, -R2, 1 ;  /* 0x3ff000000c10742b */ /* 0x000fd00000000802 */
[----:B------:R-:W-:Y:S01]  /*03c0*/  DFMA R12, R12, R16, R12 ;  /* 0x000000100c0c722b */ /* 0x000fe2000000000c */
[----:B------:R-:W-:Y:S10]  /*03d0*/  @P1 BRA `(.L_x_12) ;  /* 0x0000000000201947 */ /* 0x000ff40003800000 */
[----:B------:R-:W-:Y:S01]  /*03e0*/  LOP3.LUT R17, R5, 0x7ff00000, RZ, 0xc0, !PT ;  /* 0x7ff0000005117812 */ /* 0x000fe200078ec0ff */
[----:B------:R-:W-:-:S03]  /*03f0*/  IMAD.MOV.U32 R16, RZ, RZ, RZ ;  /* 0x000000ffff107224 */ /* 0x000fc600078e00ff */
[----:B------:R-:W-:-:S04]  /*0400*/  ISETP.GE.U32.AND P1, PT, R14, R17, PT ;  /* 0x000000110e00720c */ /* 0x000fc80003f26070 */
[----:B------:R-:W-:-:S04]  /*0410*/  SEL R17, R11, 0x63400000, !P1 ;  /* 0x634000000b117807 */ /* 0x000fc80004800000 */
[----:B------:R-:W-:-:S04]  /*0420*/  LOP3.LUT R17, R17, 0x80000000, R7, 0xf8, !PT ;  /* 0x8000000011117812 */ /* 0x000fc800078ef807 */
[----:B------:R-:W-:-:S06]  /*0430*/  LOP3.LUT R17, R17, 0x100000, RZ, 0xfc, !PT ;  /* 0x0010000011117812 */ /* 0x000fcc00078efcff */
[----:B------:R-:W-:-:S10]  /*0440*/  DFMA R8, R8, 2, -R16 ;  /* 0x400000000808782b */ /* 0x000fd40000000810 */
[----:B------:R-:W-:-:S07]  /*0450*/  LOP3.LUT R21, R9, 0x7ff00000, RZ, 0xc0, !PT ;  /* 0x7ff0000009157812 */ /* 0x000fce00078ec0ff */
.L_x_12:
[----:B------:R-:W-:Y:S01]  /*0460*/  IMAD.MOV.U32 R20, RZ, RZ, R15 ;  /* 0x000000ffff147224 */ /* 0x000fe200078e000f */
[----:B------:R-:W-:Y:S01]  /*0470*/  @!P0 LOP3.LUT R20, R3, 0x7ff00000, RZ, 0xc0, !PT ;  /* 0x7ff0000003148812 */ /* 0x000fe200078ec0ff */
[----:B------:R-:W-:Y:S01]  /*0480*/  VIADD R15, R21, 0xffffffff ;  /* 0xffffffff150f7836 */ /* 0x000fe20000000000 */
[----:B------:R-:W-:-:S03]  /*0490*/  DMUL R16, R12, R8 ;  /* 0x000000080c107228 */ /* 0x000fc60000000000 */
[----:B------:R-:W-:Y:S01]  /*04a0*/  VIADD R22, R20, 0xffffffff ;  /* 0xffffffff14167836 */ /* 0x000fe20000000000 */
[----:B------:R-:W-:-:S04]  /*04b0*/  ISETP.GT.U32.AND P0, PT, R15, 0x7feffffe, PT ;  /* 0x7feffffe0f00780c */ /* 0x000fc80003f04070 */
[----:B------:R-:W-:Y:S01]  /*04c0*/  ISETP.GT.U32.OR P0, PT, R22, 0x7feffffe, P0 ;  /* 0x7feffffe1600780c */ /* 0x000fe20000704470 */
[----:B------:R-:W-:-:S08]  /*04d0*/  DFMA R18, R16, -R2, R8 ;  /* 0x800000021012722b */ /* 0x000fd00000000008 */
[----:B------:R-:W-:-:S04]  /*04e0*/  DFMA R12, R12, R18, R16 ;  /* 0x000000120c0c722b */ /* 0x000fc80000000010 */
[----:B------:R-:W-:Y:S07]  /*04f0*/  @P0 BRA `(.L_x_13) ;  /* 0x00000000006c0947 */ /* 0x000fee0003800000 */
[----:B------:R-:W-:-:S04]  /*0500*/  LOP3.LUT R7, R5, 0x7ff00000, RZ, 0xc0, !PT ;  /* 0x7ff0000005077812 */ /* 0x000fc800078ec0ff */
[CC--:B------:R-:W-:Y:S02]  /*0510*/  VIADDMNMX R6, R14.reuse, -R7.reuse, 0xb9600000, !PT ;  /* 0xb96000000e067446 */ /* 0x0c0fe40007800907 */
[----:B------:R-:W-:Y:S02]  /*0520*/  ISETP.GE.U32.AND P0, PT, R14, R7, PT ;  /* 0x000000070e00720c */ /* 0x000fe40003f06070 */
[----:B------:R-:W-:Y:S02]  /*0530*/  VIMNMX R6, PT, PT, R6, 0x46a00000, PT ;  /* 0x46a0000006067848 */ /* 0x000fe40003fe0100 */
[----:B------:R-:W-:-:S05]  /*0540*/  SEL R11, R11, 0x63400000, !P0 ;  /* 0x634000000b0b7807 */ /* 0x000fca0004000000 */
[----:B------:R-:W-:Y:S02]  /*0550*/  IMAD.IADD R11, R6, 0x1, -R11 ;  /* 0x00000001060b7824 */ /* 0x000fe400078e0a0b */
[----:B------:R-:W-:Y:S02]  /*0560*/  IMAD.MOV.U32 R6, RZ, RZ, RZ ;  /* 0x000000ffff067224 */ /* 0x000fe400078e00ff */
[----:B------:R-:W-:-:S06]  /*0570*/  VIADD R7, R11, 0x7fe00000 ;  /* 0x7fe000000b077836 */ /* 0x000fcc0000000000 */
[----:B------:R-:W-:-:S10]  /*0580*/  DMUL R14, R12, R6 ;  /* 0x000000060c0e7228 */ /* 0x000fd40000000000 */
[----:B------:R-:W-:-:S13]  /*0590*/  FSETP.GTU.AND P0, PT, |R15|, 1.469367938527859385e-39, PT ;  /* 0x001000000f00780b */ /* 0x000fda0003f0c200 */
[----:B------:R-:W-:Y:S05]  /*05a0*/  @P0 BRA `(.L_x_14) ;  /* 0x0000000000940947 */ /* 0x000fea0003800000 */
[----:B------:R-:W-:Y:S01]  /*05b0*/  DFMA R2, R12, -R2, R8 ;  /* 0x800000020c02722b */ /* 0x000fe20000000008 */
[----:B------:R-:W-:-:S09]  /*05c0*/  IMAD.MOV.U32 R6, RZ, RZ, RZ ;  /* 0x000000ffff067224 */ /* 0x000fd200078e00ff */
[C---:B------:R-:W-:Y:S02]  /*05d0*/  FSETP.NEU.AND P0, PT, R3.reuse, RZ, PT ;  /* 0x000000ff0300720b */ /* 0x040fe40003f0d000 */
[----:B------:R-:W-:-:S04]  /*05e0*/  LOP3.LUT R5, R3, 0x80000000, R5, 0x48, !PT ;  /* 0x8000000003057812 */ /* 0x000fc800078e4805 */
[----:B------:R-:W-:-:S07]  /*05f0*/  LOP3.LUT R7, R5, R7, RZ, 0xfc, !PT ;  /* 0x0000000705077212 */ /* 0x000fce00078efcff */
[----:B------:R-:W-:Y:S05]  /*0600*/  @!P0 BRA `(.L_x_14) ;  /* 0x00000000007c8947 */ /* 0x000fea0003800000 */
[----:B------:R-:W-:Y:S01]  /*0610*/  IMAD.MOV R3, RZ, RZ, -R11 ;  /* 0x000000ffff037224 */ /* 0x000fe200078e0a0b */
[----:B------:R-:W-:Y:S01]  /*0620*/  DMUL.RP R6, R12, R6 ;  /* 0x000000060c067228 */ /* 0x000fe20000008000 */
[----:B------:R-:W-:Y:S01]  /*0630*/  IMAD.MOV.U32 R2, RZ, RZ, RZ ;  /* 0x000000ffff027224 */ /* 0x000fe200078e00ff */
[----:B------:R-:W-:-:S05]  /*0640*/  IADD3 R11, PT, PT, -R11, -0x43300000, RZ ;  /* 0xbcd000000b0b7810 */ /* 0x000fca0007ffe1ff */
[----:B------:R-:W-:-:S03]  /*0650*/  DFMA R2, R14, -R2, R12 ;  /* 0x800000020e02722b */ /* 0x000fc6000000000c */
[----:B------:R-:W-:-:S07]  /*0660*/  LOP3.LUT R5, R7, R5, RZ, 0x3c, !PT ;  /* 0x0000000507057212 */ /* 0x000fce00078e3cff */
[----:B------:R-:W-:-:S04]  /*0670*/  FSETP.NEU.AND P0, PT, |R3|, R11, PT ;  /* 0x0000000b0300720b */ /* 0x000fc80003f0d200 */
[----:B------:R-:W-:Y:S02]  /*0680*/  FSEL R14, R6, R14, !P0 ;  /* 0x0000000e060e7208 */ /* 0x000fe40004000000 */
[----:B------:R-:W-:Y:S01]  /*0690*/  FSEL R15, R5, R15, !P0 ;  /* 0x0000000f050f7208 */ /* 0x000fe20004000000 */
[----:B------:R-:W-:Y:S06]  /*06a0*/  BRA `(.L_x_14) ;  /* 0x0000000000547947 */ /* 0x000fec0003800000 */
.L_x_13:
[----:B------:R-:W-:-:S14]  /*06b0*/  DSETP.NAN.AND P0, PT, R6, R6, PT ;  /* 0x000000060600722a */ /* 0x000fdc0003f08000 */
[----:B------:R-:W-:Y:S05]  /*06c0*/  @P0 BRA `(.L_x_15) ;  /* 0x0000000000440947 */ /* 0x000fea0003800000 */
[----:B------:R-:W-:-:S14]  /*06d0*/  DSETP.NAN.AND P0, PT, R4, R4, PT ;  /* 0x000000040400722a */ /* 0x000fdc0003f08000 */
[----:B------:R-:W-:Y:S05]  /*06e0*/  @P0 BRA `(.L_x_16) ;  /* 0x0000000000300947 */ /* 0x000fea0003800000 */
[----:B------:R-:W-:Y:S01]  /*06f0*/  ISETP.NE.AND P0, PT, R21, R20, PT ;  /* 0x000000141500720c */ /* 0x000fe20003f05270 */
[----:B------:R-:W-:Y:S02]  /*0700*/  IMAD.MOV.U32 R14, RZ, RZ, 0x0 ;  /* 0x00000000ff0e7424 */ /* 0x000fe400078e00ff */
[----:B------:R-:W-:-:S10]  /*0710*/  IMAD.MOV.U32 R15, RZ, RZ, -0x80000 ;  /* 0xfff80000ff0f7424 */ /* 0x000fd400078e00ff */
[----:B------:R-:W-:Y:S05]  /*0720*/  @!P0 BRA `(.L_x_14) ;  /* 0x0000000000348947 */ /* 0x000fea0003800000 */
[----:B------:R-:W-:Y:S02]  /*0730*/  ISETP.NE.AND P0, PT, R21, 0x7ff00000, PT ;  /* 0x7ff000001500780c */ /* 0x000fe40003f05270 */
[----:B------:R-:W-:Y:S02]  /*0740*/  LOP3.LUT R15, R7, 0x80000000, R5, 0x48, !PT ;  /* 0x80000000070f7812 */ /* 0x000fe400078e4805 */
[----:B------:R-:W-:-:S13]  /*0750*/  ISETP.EQ.OR P0, PT, R20, RZ, !P0 ;  /* 0x000000ff1400720c */ /* 0x000fda0004702670 */
[----:B------:R-:W-:Y:S01]  /*0760*/  @P0 LOP3.LUT R2, R15, 0x7ff00000, RZ, 0xfc, !PT ;  /* 0x7ff000000f020812 */ /* 0x000fe200078efcff */
[----:B------:R-:W-:Y:S02]  /*0770*/  @!P0 IMAD.MOV.U32 R14, RZ, RZ, RZ ;  /* 0x000000ffff0e8224 */ /* 0x000fe400078e00ff */
[----:B------:R-:W-:Y:S02]  /*0780*/  @P0 IMAD.MOV.U32 R14, RZ, RZ, RZ ;  /* 0x000000ffff0e0224 */ /* 0x000fe400078e00ff */
[----:B------:R-:W-:Y:S01]  /*0790*/  @P0 IMAD.MOV.U32 R15, RZ, RZ, R2 ;  /* 0x000000ffff0f0224 */ /* 0x000fe200078e0002 */
[----:B------:R-:W-:Y:S06]  /*07a0*/  BRA `(.L_x_14) ;  /* 0x0000000000147947 */ /* 0x000fec0003800000 */
.L_x_16:
[----:B------:R-:W-:Y:S01]  /*07b0*/  LOP3.LUT R15, R5, 0x80000, RZ, 0xfc, !PT ;  /* 0x00080000050f7812 */ /* 0x000fe200078efcff */
[----:B------:R-:W-:Y:S01]  /*07c0*/  IMAD.MOV.U32 R14, RZ, RZ, R4 ;  /* 0x000000ffff0e7224 */ /* 0x000fe200078e0004 */
[----:B------:R-:W-:Y:S06]  /*07d0*/  BRA `(.L_x_14) ;  /* 0x0000000000087947 */ /* 0x000fec0003800000 */
.L_x_15:
[----:B------:R-:W-:Y:S01]  /*07e0*/  LOP3.LUT R15, R7, 0x80000, RZ, 0xfc, !PT ;  /* 0x00080000070f7812 */ /* 0x000fe200078efcff */
[----:B------:R-:W-:-:S07]  /*07f0*/  IMAD.MOV.U32 R14, RZ, RZ, R6 ;  /* 0x000000ffff0e7224 */ /* 0x000fce00078e0006 */
.L_x_14:
[----:B------:R-:W-:Y:S02]  /*0800*/  IMAD.MOV.U32 R11, RZ, RZ, 0x0 ;  /* 0x00000000ff0b7424 */ /* 0x000fe400078e00ff */
[----:B------:R-:W-:Y:S02]  /*0810*/  IMAD.MOV.U32 R2, RZ, RZ, R14 ;  /* 0x000000ffff027224 */ /* 0x000fe400078e000e */
[----:B------:R-:W-:Y:S01]  /*0820*/  IMAD.MOV.U32 R3, RZ, RZ, R15 ;  /* 0x000000ffff037224 */ /* 0x000fe200078e000f */
[----:B------:R-:W-:Y:S06]  /*0830*/  RET.REL.NODEC R10 `(_Z17normalize_weightsPddii) ;  /* 0xfffffff40af07950 */ /* 0x000fec0003c3ffff */
.L_x_17:
        /* <DEDUP_REMOVED lines=12> */
.L_x_307:


//--------------------- .text._Z19array_sum_blockwisePdiS_ --------------------------
	.section	.text._Z19array_sum_blockwisePdiS_,"ax",@progbits
	.align	128
        .global         _Z19array_sum_blockwisePdiS_
        .type           _Z19array_sum_blockwisePdiS_,@function
        .size           _Z19array_sum_blockwisePdiS_,(.L_x_316 - _Z19array_sum_blockwisePdiS_)
        .other          _Z19array_sum_blockwisePdiS_,@"STO_CUDA_ENTRY STV_DEFAULT"
_Z19array_sum_blockwisePdiS_:
.text._Z19array_sum_blockwisePdiS_:
[----:B------:R-:W-:Y:S01]  /*0000*/  LDC R1, c[0x0][0x37c] ;  /* 0x0000df00ff017b82 */ /* 0x000fe20000000800 */
[----:B------:R-:W0:Y:S01]  /*0010*/  S2R R9, SR_TID.X ;  /* 0x0000000000097919 */ /* 0x000e220000002100 */
[----:B------:R-:W1:Y:S01]  /*0020*/  LDCU UR4, c[0x0][0x360] ;  /* 0x00006c00ff0477ac */ /* 0x000e620008000800 */
[----:B------:R-:W-:Y:S01]  /*0030*/  BSSY.RECONVERGENT B0, `(.L_x_18) ;  /* 0x0000013000007945 */ /* 0x000fe20003800200 */
[----:B------:R-:W-:Y:S01]  /*0040*/  CS2R R2, SRZ ;  /* 0x0000000000027805 */ /* 0x000fe2000001ff00 */
[----:B------:R-:W0:Y:S01]  /*0050*/  S2R R10, SR_CTAID.X ;  /* 0x00000000000a7919 */ /* 0x000e220000002500 */
[----:B------:R-:W2:Y:S01]  /*0060*/  LDCU UR5, c[0x0][0x388] ;  /* 0x00007100ff0577ac */ /* 0x000ea20008000800 */
[----:B------:R-:W3:Y:S01]  /*0070*/  LDCU.64 UR6, c[0x0][0x358] ;  /* 0x00006b00ff0677ac */ /* 0x000ee20008000a00 */
[----:B-1----:R-:W-:Y:S02]  /*0080*/  IMAD.U32 R8, RZ, RZ, UR4 ;  /* 0x00000004ff087e24 */ /* 0x002fe4000f8e00ff */
[----:B0-----:R-:W-:-:S05]  /*0090*/  IMAD R0, R10, UR4, R9 ;  /* 0x000000040a007c24 */ /* 0x001fca000f8e0209 */
[----:B--2---:R-:W-:-:S13]  /*00a0*/  ISETP.GE.AND P0, PT, R0, UR5, PT ;  /* 0x0000000500007c0c */ /* 0x004fda000bf06270 */
[----:B---3--:R-:W-:Y:S05]  /*00b0*/  @P0 BRA `(.L_x_19) ;  /* 0x0000000000280947 */ /* 0x008fea0003800000 */
[----:B------:R-:W0:Y:S01]  /*00c0*/  LDC.64 R6, c[0x0][0x380] ;  /* 0x0000e000ff067b82 */ /* 0x000e220000000a00 */
[----:B------:R-:W1:Y:S01]  /*00d0*/  LDCU UR4, c[0x0][0x370] ;  /* 0x00006e00ff0477ac */ /* 0x000e620008000800 */
[----:B------:R-:W-:Y:S01]  /*00e0*/  CS2R R2, SRZ ;  /* 0x0000000000027805 */ /* 0x000fe2000001ff00 */
[----:B-1----:R-:W-:-:S07]  /*00f0*/  IMAD R11, R8, UR4, RZ ;  /* 0x00000004080b7c24 */ /* 0x002fce000f8e02ff */
.L_x_20:
[----:B0-----:R-:W-:-:S06]  /*0100*/  IMAD.WIDE R4, R0, 0x8, R6 ;  /* 0x0000000800047825 */ /* 0x001fcc00078e0206 */
[----:B------:R-:W2:Y:S01]  /*0110*/  LDG.E.64 R4, desc[UR6][R4.64] ;  /* 0x0000000604047981 */ /* 0x000ea2000c1e1b00 */
[----:B------:R-:W-:-:S05]  /*0120*/  IMAD.IADD R0, R11, 0x1, R0 ;  /* 0x000000010b007824 */ /* 0x000fca00078e0200 */
[----:B------:R-:W-:Y:S01]  /*0130*/  ISETP.GE.AND P0, PT, R0, UR5, PT ;  /* 0x0000000500007c0c */ /* 0x000fe2000bf06270 */
[----:B--2---:R-:W-:-:S12]  /*0140*/  DADD R2, R4, R2 ;  /* 0x0000000004027229 */ /* 0x004fd80000000002 */
[----:B------:R-:W-:Y:S05]  /*0150*/  @!P0 BRA `(.L_x_20) ;  /* 0xfffffffc00e88947 */ /* 0x000fea000383ffff */
.L_x_19:
[----:B------:R-:W-:Y:S05]  /*0160*/  BSYNC.RECONVERGENT B0 ;  /* 0x0000000000007941 */ /* 0x000fea0003800200 */
.L_x_18:
[----:B------:R-:W0:Y:S01]  /*0170*/  S2UR UR5, SR_CgaCtaId ;  /* 0x00000000000579c3 */ /* 0x000e220000008800 */
[----:B------:R-:W-:Y:S01]  /*0180*/  UMOV UR4, 0x400 ;  /* 0x0000040000047882 */ /* 0x000fe20000000000 */
[----:B------:R-:W-:Y:S02]  /*0190*/  ISETP.GE.U32.AND P1, PT, R8, 0x2, PT ;  /* 0x000000020800780c */ /* 0x000fe40003f26070 */
[----:B------:R-:W-:Y:S01]  /*01a0*/  ISETP.NE.AND P0, PT, R9, RZ, PT ;  /* 0x000000ff0900720c */ /* 0x000fe20003f05270 */
[----:B0-----:R-:W-:-:S06]  /*01b0*/  ULEA UR4, UR5, UR4, 0x18 ;  /* 0x0000000405047291 */ /* 0x001fcc000f8ec0ff */
[----:B------:R-:W-:-:S05]  /*01c0*/  LEA R7, R9, UR4, 0x3 ;  /* 0x0000000409077c11 */ /* 0x000fca000f8e18ff */
[----:B------:R0:W-:Y:S01]  /*01d0*/  STS.64 [R7], R2 ;  /* 0x0000000207007388 */ /* 0x0001e20000000a00 */
[----:B------:R-:W-:Y:S06]  /*01e0*/  BAR.SYNC.DEFER_BLOCKING 0x0 ;  /* 0x0000000000007b1d */ /* 0x000fec0000010000 */
[----:B------:R-:W-:Y:S05]  /*01f0*/  @!P1 BRA `(.L_x_21) ;  /* 0x00000000002c9947 */ /* 0x000fea0003800000 */
.L_x_22:
[----:B------:R-:W-:-:S04]  /*0200*/  SHF.R.U32.HI R6, RZ, 0x1, R8 ;  /* 0x00000001ff067819 */ /* 0x000fc80000011608 */
[----:B------:R-:W-:-:S13]  /*0210*/  ISETP.GE.U32.AND P1, PT, R9, R6, PT ;  /* 0x000000060900720c */ /* 0x000fda0003f26070 */
[----:B------:R-:W-:Y:S01]  /*0220*/  @!P1 IMAD R0, R6, 0x8, R7 ;  /* 0x0000000806009824 */ /* 0x000fe200078e0207 */
[----:B------:R-:W-:Y:S04]  /*0230*/  @!P1 LDS.64 R4, [R7] ;  /* 0x0000000007049984 */ /* 0x000fe80000000a00 */
[----:B0-----:R-:W0:Y:S02]  /*0240*/  @!P1 LDS.64 R2, [R0] ;  /* 0x0000000000029984 */ /* 0x001e240000000a00 */
[----:B0-----:R-:W-:-:S07]  /*0250*/  @!P1 DADD R2, R2, R4 ;  /* 0x0000000002029229 */ /* 0x001fce0000000004 */
[----:B------:R1:W-:Y:S01]  /*0260*/  @!P1 STS.64 [R7], R2 ;  /* 0x0000000207009388 */ /* 0x0003e20000000a00 */
[----:B------:R-:W-:Y:S01]  /*0270*/  BAR.SYNC.DEFER_BLOCKING 0x0 ;  /* 0x0000000000007b1d */ /* 0x000fe20000010000 */
[----:B------:R-:W-:Y:S01]  /*0280*/  ISETP.GT.U32.AND P1, PT, R8, 0x3, PT ;  /* 0x000000030800780c */ /* 0x000fe20003f24070 */
[----:B------:R-:W-:-:S12]  /*0290*/  IMAD.MOV.U32 R8, RZ, RZ, R6 ;  /* 0x000000ffff087224 */ /* 0x000fd800078e0006 */
[----:B-1----:R-:W-:Y:S05]  /*02a0*/  @P1 BRA `(.L_x_22) ;  /* 0xfffffffc00d41947 */ /* 0x002fea000383ffff */
.L_x_21:
[----:B------:R-:W-:Y:S05]  /*02b0*/  @P0 EXIT ;  /* 0x000000000000094d */ /* 0x000fea0003800000 */
[----:B------:R-:W1:Y:S01]  /*02c0*/  S2UR UR5, SR_CgaCtaId ;  /* 0x00000000000579c3 */ /* 0x000e620000008800 */
[----:B------:R-:W-:-:S07]  /*02d0*/  UMOV UR4, 0x400 ;  /* 0x0000040000047882 */ /* 0x000fce0000000000 */
[----:B------:R-:W2:Y:S01]  /*02e0*/  LDC.64 R4, c[0x0][0x390] ;  /* 0x0000e400ff047b82 */ /* 0x000ea20000000a00 */
[----:B-1----:R-:W-:Y:S01]  /*02f0*/  ULEA UR4, UR5, UR4, 0x18 ;  /* 0x0000000405047291 */ /* 0x002fe2000f8ec0ff */
[----:B--2---:R-:W-:-:S08]  /*0300*/  IMAD.WIDE.U32 R4, R10, 0x8, R4 ;  /* 0x000000080a047825 */ /* 0x004fd000078e0004 */
[----:B0-----:R-:W0:Y:S04]  /*0310*/  LDS.64 R2, [UR4] ;  /* 0x00000004ff027984 */ /* 0x001e280008000a00 */
[----:B0-----:R-:W-:Y:S01]  /*0320*/  STG.E.64 desc[UR6][R4.64], R2 ;  /* 0x0000000204007986 */ /* 0x001fe2000c101b06 */
[----:B------:R-:W-:Y:S05]  /*0330*/  EXIT ;  /* 0x000000000000794d */ /* 0x000fea0003800000 */
.L_x_23:
        /* <DEDUP_REMOVED lines=12> */
.L_x_316:


//--------------------- .text._Z13update_weightPiS_S_S_S_PdS0_di --------------------------
	.section	.text._Z13update_weightPiS_S_S_S_PdS0_di,"ax",@progbits
	.align	128
        .global         _Z13update_weightPiS_S_S_S_PdS0_di
        .type           _Z13update_weightPiS_S_S_S_PdS0_di,@function
        .size           _Z13update_weightPiS_S_S_S_PdS0_di,(.L_x_317 - _Z13update_weightPiS_S_S_S_PdS0_di)
        .other          _Z13update_weightPiS_S_S_S_PdS0_di,@"STO_CUDA_ENTRY STV_DEFAULT"
_Z13update_weightPiS_S_S_S_PdS0_di:
.text._Z13update_weightPiS_S_S_S_PdS0_di:
[----:B------:R-:W-:Y:S01]  /*0000*/  LDC R1, c[0x0][0x37c] ;  /* 0x0000df00ff017b82 */ /* 0x000fe20000000800 */
[----:B------:R-:W0:Y:S01]  /*0010*/  S2R R0, SR_TID.X ;  /* 0x0000000000007919 */ /* 0x000e220000002100 */
[----:B------:R-:W0:Y:S01]  /*0020*/  LDCU UR6, c[0x0][0x360] ;  /* 0x00006c00ff0677ac */ /* 0x000e220008000800 */
[----:B------:R-:W0:Y:S01]  /*0030*/  S2R R3, SR_CTAID.X ;  /* 0x0000000000037919 */ /* 0x000e220000002500 */
[----:B------:R-:W1:Y:S01]  /*0040*/  LDCU UR4, c[0x0][0x3c0] ;  /* 0x00007800ff0477ac */ /* 0x000e620008000800 */
[----:B0-----:R-:W-:-:S05]  /*0050*/  IMAD R0, R3, UR6, R0 ;  /* 0x0000000603007c24 */ /* 0x001fca000f8e0200 */
[----:B-1----:R-:W-:-:S13]  /*0060*/  ISETP.GE.AND P0, PT, R0, UR4, PT ;  /* 0x0000000400007c0c */ /* 0x002fda000bf06270 */
[----:B------:R-:W-:Y:S05]  /*0070*/  @P0 EXIT ;  /* 0x000000000000094d */ /* 0x000fea0003800000 */
[----:B------:R-:W0:Y:S01]  /*0080*/  LDCU UR4, c[0x0][0x370] ;  /* 0x00006e00ff0477ac */ /* 0x000e220008000800 */
[----:B------:R-:W1:Y:S01]  /*0090*/  LDCU.64 UR8, c[0x0][0x358] ;  /* 0x00006b00ff0877ac */ /* 0x000e620008000a00 */
[----:B0-----:R-:W-:-:S12]  /*00a0*/  UIMAD UR6, UR6, UR4, URZ ;  /* 0x00000004060672a4 */ /* 0x001fd8000f8e02ff */
.L_x_32:
[----:B0-----:R-:W0:Y:S01]  /*00b0*/  LDC.64 R2, c[0x0][0x398] ;  /* 0x0000e600ff027b82 */ /* 0x001e220000000a00 */
[----:B------:R-:W2:Y:S07]  /*00c0*/  LDCU UR4, c[0x0][0x3c0] ;  /* 0x00007800ff0477ac */ /* 0x000eae0008000800 */
[----:B------:R-:W3:Y:S08]  /*00d0*/  LDC.64 R8, c[0x0][0x390] ;  /* 0x0000e400ff087b82 */ /* 0x000ef00000000a00 */
[----:B------:R-:W4:Y:S01]  /*00e0*/  LDC.64 R6, c[0x0][0x3a0] ;  /* 0x0000e800ff067b82 */ /* 0x000f220000000a00 */
[----:B0-----:R-:W-:-:S06]  /*00f0*/  IMAD.WIDE R2, R0, 0x4, R2 ;  /* 0x0000000400027825 */ /* 0x001fcc00078e0202 */
[----:B-1----:R-:W3:Y:S01]  /*0100*/  LDG.E R2, desc[UR8][R2.64] ;  /* 0x0000000802027981 */ /* 0x002ee2000c1e1900 */
[----:B----4-:R-:W-:-:S05]  /*0110*/  IMAD.WIDE R6, R0, 0x4, R6 ;  /* 0x0000000400067825 */ /* 0x010fca00078e0206 */
[----:B------:R0:W5:Y:S01]  /*0120*/  LDG.E R11, desc[UR8][R6.64] ;  /* 0x00000008060b7981 */ /* 0x000162000c1e1900 */
[----:B---3--:R-:W-:-:S05]  /*0130*/  IMAD.WIDE R8, R2, 0x4, R8 ;  /* 0x0000000402087825 */ /* 0x008fca00078e0208 */
[----:B------:R-:W3:Y:S01]  /*0140*/  LDG.E R10, desc[UR8][R8.64] ;  /* 0x00000008080a7981 */ /* 0x000ee2000c1e1900 */
[----:B------:R-:W-:Y:S01]  /*0150*/  VIADD R0, R0, UR6 ;  /* 0x0000000600007c36 */ /* 0x000fe20008000000 */
[----:B------:R-:W-:Y:S01]  /*0160*/  BSSY.RECONVERGENT B0, `(.L_x_24) ;  /* 0x0000013000007945 */ /* 0x000fe20003800200 */
[----:B------:R-:W-:-:S03]  /*0170*/  IMAD.MOV.U32 R4, RZ, RZ, -0x1 ;  /* 0xffffffffff047424 */ /* 0x000fc600078e00ff */
[----:B--2---:R-:W-:Y:S02]  /*0180*/  ISETP.GE.AND P0, PT, R0, UR4, PT ;  /* 0x0000000400007c0c */ /* 0x004fe4000bf06270 */
[----:B---3--:R-:W-:-:S13]  /*0190*/  ISETP.GE.AND P1, PT, R10, 0x1, PT ;  /* 0x000000010a00780c */ /* 0x008fda0003f26270 */
[----:B0-----:R-:W-:Y:S05]  /*01a0*/  @!P1 BRA `(.L_x_25) ;  /* 0x0000000000389947 */ /* 0x001fea0003800000 */
[----:B------:R-:W0:Y:S08]  /*01b0*/  LDC.64 R4, c[0x0][0x388] ;  /* 0x0000e200ff047b82 */ /* 0x000e300000000a00 */
[----:B------:R-:W1:Y:S01]  /*01c0*/  LDC.64 R8, c[0x0][0x380] ;  /* 0x0000e000ff087b82 */ /* 0x000e620000000a00 */
[----:B0-----:R-:W-:-:S05]  /*01d0*/  IMAD.WIDE R4, R2, 0x4, R4 ;  /* 0x0000000402047825 */ /* 0x001fca00078e0204 */
[----:B------:R0:W5:Y:S01]  /*01e0*/  LDG.E R12, desc[UR8][R4.64] ;  /* 0x00000008040c7981 */ /* 0x000162000c1e1900 */
[----:B------:R-:W-:-:S07]  /*01f0*/  HFMA2 R3, -RZ, RZ, 0, 0 ;  /* 0x00000000ff037431 */ /* 0x000fce00000001ff */
.L_x_26:
[----:B0----5:R-:W-:-:S04]  /*0200*/  IMAD.IADD R4, R12, 0x1, R3 ;  /* 0x000000010c047824 */ /* 0x021fc800078e0203 */
[----:B-1----:R-:W-:-:S06]  /*0210*/  IMAD.WIDE R6, R4, 0x4, R8 ;  /* 0x0000000404067825 */ /* 0x002fcc00078e0208 */
[----:B------:R-:W2:Y:S02]  /*0220*/  LDG.E R6, desc[UR8][R6.64] ;  /* 0x0000000806067981 */ /* 0x000ea4000c1e1900 */
[----:B--2---:R-:W-:-:S13]  /*0230*/  ISETP.NE.AND P1, PT, R6, R11, PT ;  /* 0x0000000b0600720c */ /* 0x004fda0003f25270 */
[----:B------:R-:W-:Y:S05]  /*0240*/  @!P1 BRA `(.L_x_25) ;  /* 0x0000000000109947 */ /* 0x000fea0003800000 */
[----:B------:R-:W-:-:S04]  /*0250*/  IADD3 R3, PT, PT, R3, 0x1, RZ ;  /* 0x0000000103037810 */ /* 0x000fc80007ffe0ff */
[----:B------:R-:W-:-:S13]  /*0260*/  ISETP.GE.AND P1, PT, R3, R10, PT ;  /* 0x0000000a0300720c */ /* 0x000fda0003f26270 */
[----:B------:R-:W-:Y:S05]  /*0270*/  @!P1 BRA `(.L_x_26) ;  /* 0xfffffffc00e09947 */ /* 0x000fea000383ffff */
[----:B------:R-:W-:-:S07]  /*0280*/  IMAD.MOV.U32 R4, RZ, RZ, -0x1 ;  /* 0xffffffffff047424 */ /* 0x000fce00078e00ff */
.L_x_25:
[----:B------:R-:W-:Y:S05]  /*0290*/  BSYNC.RECONVERGENT B0 ;  /* 0x0000000000007941 */ /* 0x000fea0003800200 */
.L_x_24:
[----:B------:R-:W0:Y:S02]  /*02a0*/  LDC.64 R6, c[0x0][0x390] ;  /* 0x0000e400ff067b82 */ /* 0x000e240000000a00 */
[----:B0----5:R-:W-:-:S05]  /*02b0*/  IMAD.WIDE R6, R11, 0x4, R6 ;  /* 0x000000040b067825 */ /* 0x021fca00078e0206 */
[----:B------:R-:W2:Y:S01]  /*02c0*/  LDG.E R10, desc[UR8][R6.64] ;  /* 0x00000008060a7981 */ /* 0x000ea2000c1e1900 */
[----:B------:R-:W-:Y:S01]  /*02d0*/  BSSY.RECONVERGENT B0, `(.L_x_27) ;  /* 0x0000012000007945 */ /* 0x000fe20003800200 */
[----:B------:R-:W-:Y:S02]  /*02e0*/  MOV R3, 0xffffffff ;  /* 0xffffffff00037802 */ /* 0x000fe40000000f00 */
[----:B--2---:R-:W-:-:S13]  /*02f0*/  ISETP.GE.AND P1, PT, R10, 0x1, PT ;  /* 0x000000010a00780c */ /* 0x004fda0003f26270 */
[----:B------:R-:W-:Y:S05]  /*0300*/  @!P1 BRA `(.L_x_28) ;  /* 0x0000000000389947 */ /* 0x000fea0003800000 */
[----:B------:R-:W0:Y:S08]  /*0310*/  LDC.64 R6, c[0x0][0x388] ;  /* 0x0000e200ff067b82 */ /* 0x000e300000000a00 */
[----:B------:R-:W1:Y:S01]  /*0320*/  LDC.64 R8, c[0x0][0x380] ;  /* 0x0000e000ff087b82 */ /* 0x000e620000000a00 */
[----:B0-----:R-:W-:-:S05]  /*0330*/  IMAD.WIDE R6, R11, 0x4, R6 ;  /* 0x000000040b067825 */ /* 0x001fca00078e0206 */
[----:B------:R0:W5:Y:S01]  /*0340*/  LDG.E R12, desc[UR8][R6.64] ;  /* 0x00000008060c7981 */ /* 0x000162000c1e1900 */
[----:B------:R-:W-:-:S07]  /*0350*/  IMAD.MOV.U32 R5, RZ, RZ, RZ ;  /* 0x000000ffff057224 */ /* 0x000fce00078e00ff */
.L_x_29:
[----:B-----5:R-:W-:-:S05]  /*0360*/  IADD3 R3, PT, PT, R12, R5, RZ ;  /* 0x000000050c037210 */ /* 0x020fca0007ffe0ff */
[----:B01----:R-:W-:-:S06]  /*0370*/  IMAD.WIDE R6, R3, 0x4, R8 ;  /* 0x0000000403067825 */ /* 0x003fcc00078e0208 */
[----:B------:R-:W2:Y:S02]  /*0380*/  LDG.E R7, desc[UR8][R6.64] ;  /* 0x0000000806077981 */ /* 0x000ea4000c1e1900 */
[----:B--2---:R-:W-:-:S13]  /*0390*/  ISETP.NE.AND P1, PT, R7, R2, PT ;  /* 0x000000020700720c */ /* 0x004fda0003f25270 */
[----:B------:R-:W-:Y:S05]  /*03a0*/  @!P1 BRA `(.L_x_28) ;  /* 0x0000000000109947 */ /* 0x000fea0003800000 */
[----:B------:R-:W-:-:S05]  /*03b0*/  VIADD R5, R5, 0x1 ;  /* 0x0000000105057836 */ /* 0x000fca0000000000 */
[----:B------:R-:W-:-:S13]  /*03c0*/  ISETP.GE.AND P1, PT, R5, R10, PT ;  /* 0x0000000a0500720c */ /* 0x000fda0003f26270 */
[----:B------:R-:W-:Y:S05]  /*03d0*/  @!P1 BRA `(.L_x_29) ;  /* 0xfffffffc00e09947 */ /* 0x000fea000383ffff */
[----:B------:R-:W-:-:S07]  /*03e0*/  MOV R3, 0xffffffff ;  /* 0xffffffff00037802 */ /* 0x000fce0000000f00 */
.L_x_28:
[----:B------:R-:W-:Y:S05]  /*03f0*/  BSYNC.RECONVERGENT B0 ;  /* 0x0000000000007941 */ /* 0x000fea0003800200 */
.L_x_27:
[----:B------:R-:W-:Y:S01]  /*0400*/  ISETP.GE.AND P1, PT, R4, RZ, PT ;  /* 0x000000ff0400720c */ /* 0x000fe20003f26270 */
[----:B------:R-:W-:-:S12]  /*0410*/  BSSY.RECONVERGENT B0, `(.L_x_30) ;  /* 0x000001b000007945 */ /* 0x000fd80003800200 */
[----:B------:R-:W-:Y:S05]  /*0420*/  @!P1 BRA `(.L_x_31) ;  /* 0x0000000000649947 */ /* 0x000fea0003800000 */
[----:B------:R-:W0:Y:S08]  /*0430*/  LDC.64 R8, c[0x0][0x3b0] ;  /* 0x0000ec00ff087b82 */ /* 0x000e300000000a00 */
[----:B------:R-:W1:Y:S08]  /*0440*/  LDC.64 R6, c[0x0][0x3a8] ;  /* 0x0000ea00ff067b82 */ /* 0x000e700000000a00 */
[----:B------:R-:W2:Y:S01]  /*0450*/  LDC.64 R10, c[0x0][0x3b8] ;  /* 0x0000ee00ff0a7b82 */ /* 0x000ea20000000a00 */
[----:B0-----:R-:W-:-:S06]  /*0460*/  IMAD.WIDE.U32 R8, R4, 0x8, R8 ;  /* 0x0000000804087825 */ /* 0x001fcc00078e0008 */
[----:B------:R-:W2:Y:S01]  /*0470*/  LDG.E.64 R8, desc[UR8][R8.64] ;  /* 0x0000000808087981 */ /* 0x000ea2000c1e1b00 */
[----:B-1----:R-:W-:-:S05]  /*0480*/  IMAD.WIDE.U32 R4, R4, 0x8, R6 ;  /* 0x0000000804047825 */ /* 0x002fca00078e0006 */
[----:B------:R-:W3:Y:S01]  /*0490*/  LDG.E.64 R12, desc[UR8][R4.64] ;  /* 0x00000008040c7981 */ /* 0x000ee2000c1e1b00 */
[----:B------:R-:W-:Y:S01]  /*04a0*/  UMOV UR4, 0xa0b5ed8d ;  /* 0xa0b5ed8d00047882 */ /* 0x000fe20000000000 */
[----:B------:R-:W-:Y:S01]  /*04b0*/  UMOV UR5, 0x3eb0c6f7 ;  /* 0x3eb0c6f700057882 */ /* 0x000fe20000000000 */
[C---:B------:R-:W-:Y:S01]  /*04c0*/  ISETP.GE.AND P1, PT, R3.reuse, RZ, PT ;  /* 0x000000ff0300720c */ /* 0x040fe20003f26270 */
[----:B------:R-:W-:Y:S01]  /*04d0*/  UMOV UR7, UR5 ;  /* 0x0000000500077c82 */ /* 0x000fe20008000000 */
[----:B--2---:R-:W-:Y:S01]  /*04e0*/  DFMA R10, -R8, R10, 1 ;  /* 0x3ff00000080a742b */ /* 0x004fe2000000010a */
[----:B------:R-:W-:-:S10]  /*04f0*/  IMAD.WIDE R8, R3, 0x8, R6 ;  /* 0x0000000803087825 */ /* 0x000fd400078e0206 */
[----:B------:R-:W-:Y:S01]  /*0500*/  @P1 IMAD.WIDE.U32 R6, R3, 0x8, R6 ;  /* 0x0000000803061825 */ /* 0x000fe200078e0006 */
[----:B---3--:R-:W-:-:S03]  /*0510*/  DMUL R10, R10, R12 ;  /* 0x0000000c0a0a7228 */ /* 0x008fc60000000000 */
[----:B------:R-:W-:-:S05]  /*0520*/  IMAD.U32 R12, RZ, RZ, UR7 ;  /* 0x00000007ff0c7e24 */ /* 0x000fca000f8e00ff */
[----:B------:R-:W-:Y:S02]  /*0530*/  DSETP.MAX.AND P2, P3, R10, UR4, PT ;  /* 0x000000040a007e2a */ /* 0x000fe4000bb4f000 */
[----:B------:R-:W-:-:S04]  /*0540*/  MOV R2, R11 ;  /* 0x0000000b00027202 */ /* 0x000fc80000000f00 */
[----:B------:R-:W-:Y:S02]  /*0550*/  FSEL R13, R2, UR7, P2 ;  /* 0x00000007020d7c08 */ /* 0x000fe40009000000 */
[----:B------:R-:W-:-:S06]  /*0560*/  SEL R2, R10, UR4, P2 ;  /* 0x000000040a027c07 */ /* 0x000fcc0009000000 */
[----:B------:R-:W-:-:S04]  /*0570*/  @P3 LOP3.LUT R13, R12, 0x80000, RZ, 0xfc, !PT ;  /* 0x000800000c0d3812 */ /* 0x000fc800078efcff */
[----:B------:R-:W-:-:S05]  /*0580*/  MOV R3, R13 ;  /* 0x0000000d00037202 */ /* 0x000fca0000000f00 */
[----:B------:R0:W-:Y:S04]  /*0590*/  STG.E.64 desc[UR8][R4.64], R2 ;  /* 0x0000000204007986 */ /* 0x0001e8000c101b08 */
[----:B------:R0:W-:Y:S04]  /*05a0*/  STG.E.64 desc[UR8][R8.64], R2 ;  /* 0x0000000208007986 */ /* 0x0001e8000c101b08 */
[----:B------:R0:W-:Y:S02]  /*05b0*/  @P1 STG.E.64 desc[UR8][R6.64], R2 ;  /* 0x0000000206001986 */ /* 0x0001e4000c101b08 */
.L_x_31:
[----:B------:R-:W-:Y:S05]  /*05c0*/  BSYNC.RECONVERGENT B0 ;  /* 0x0000000000007941 */ /* 0x000fea0003800200 */
.L_x_30:
[----:B------:R-:W-:Y:S05]  /*05d0*/  @!P0 BRA `(.L_x_32) ;  /* 0xfffffff800b48947 */ /* 0x000fea000383ffff */
[----:B------:R-:W-:Y:S05]  /*05e0*/  EXIT ;  /* 0x000000000000794d */ /* 0x000fea0003800000 */
.L_x_33:
        /* <DEDUP_REMOVED lines=9> */
.L_x_317:


//--------------------- .text._Z37calc_augmented_forman_ricci_curvaturePiS_S_S_S_PdS0_i --------------------------
	.section	.text._Z37calc_augmented_forman_ricci_curvaturePiS_S_S_S_PdS0_i,"ax",@progbits
	.align	128
        .global         _Z37calc_augmented_forman_ricci_curvaturePiS_S_S_S_PdS0_i
        .type           _Z37calc_augmented_forman_ricci_curvaturePiS_S_S_S_PdS0_i,@function
        .size           _Z37calc_augmented_forman_ricci_curvaturePiS_S_S_S_PdS0_i,(.L_x_310 - _Z37calc_augmented_forman_ricci_curvaturePiS_S_S_S_PdS0_i)
        .other          _Z37calc_augmented_forman_ricci_curvaturePiS_S_S_S_PdS0_i,@"STO_CUDA_ENTRY STV_DEFAULT"
_Z37calc_augmented_forman_ricci_curvaturePiS_S_S_S_PdS0_i:
.text._Z37calc_augmented_forman_ricci_curvaturePiS_S_S_S_PdS0_i:
        /* <DEDUP_REMOVED lines=11> */
.L_x_256:
[----:B0-----:R-:W0:Y:S08]  /*00b0*/  LDC.64 R6, c[0x0][0x398] ;  /* 0x0000e600ff067b82 */ /* 0x001e300000000a00 */
[----:B------:R-:W2:Y:S08]  /*00c0*/  LDC.64 R10, c[0x0][0x390] ;  /* 0x0000e400ff0a7b82 */ /* 0x000eb00000000a00 */
[----:B------:R-:W3:Y:S01]  /*00d0*/  LDC.64 R8, c[0x0][0x3a0] ;  /* 0x0000e800ff087b82 */ /* 0x000ee20000000a00 */
[----:B0-----:R-:W-:-:S07]  /*00e0*/  IMAD.WIDE R6, R30, 0x4, R6 ;  /* 0x000000041e067825 */ /* 0x001fce00078e0206 */
[----:B------:R-:W0:Y:S01]  /*00f0*/  LDC.64 R2, c[0x0][0x388] ;  /* 0x0000e200ff027b82 */ /* 0x000e220000000a00 */
[----:B-1----:R-:W2:Y:S01]  /*0100*/  LDG.E R29, desc[UR8][R6.64] ;  /* 0x00000008061d7981 */ /* 0x002ea2000c1e1900 */
[----:B---3--:R-:W-:-:S05]  /*0110*/  IMAD.WIDE R8, R30, 0x4, R8 ;  /* 0x000000041e087825 */ /* 0x008fca00078e0208 */
[----:B------:R1:W5:Y:S01]  /*0120*/  LDG.E R27, desc[UR8][R8.64] ;  /* 0x00000008081b7981 */ /* 0x000362000c1e1900 */
[----:B--2---:R-:W-:-:S05]  /*0130*/  IMAD.WIDE R10, R29, 0x4, R10 ;  /* 0x000000041d0a7825 */ /* 0x004fca00078e020a */
[----:B------:R-:W2:Y:S01]  /*0140*/  LDG.E R23, desc[UR8][R10.64] ;  /* 0x000000080a177981 */ /* 0x000ea2000c1e1900 */
[----:B------:R-:W-:Y:S01]  /*0150*/  BSSY.RECONVERGENT B0, `(.L_x_34) ;  /* 0x0000014000007945 */ /* 0x000fe20003800200 */
[----:B------:R-:W-:Y:S02]  /*0160*/  IMAD.MOV.U32 R4, RZ, RZ, -0x1 ;  /* 0xffffffffff047424 */ /* 0x000fe400078e00ff */
[----:B------:R-:W-:Y:S02]  /*0170*/  IMAD.MOV.U32 R5, RZ, RZ, -0x1 ;  /* 0xffffffffff057424 */ /* 0x000fe400078e00ff */
[----:B0-----:R-:W-:Y:S01]  /*0180*/  IMAD.WIDE R2, R29, 0x4, R2 ;  /* 0x000000041d027825 */ /* 0x001fe200078e0202 */
[----:B--2---:R-:W-:-:S13]  /*0190*/  ISETP.GE.AND P0, PT, R23, 0x1, PT ;  /* 0x000000011700780c */ /* 0x004fda0003f06270 */
[----:B-1----:R-:W-:Y:S05]  /*01a0*/  @!P0 BRA `(.L_x_35) ;  /* 0x0000000000388947 */ /* 0x002fea0003800000 */
[----:B------:R0:W5:Y:S01]  /*01b0*/  LDG.E R11, desc[UR8][R2.64] ;  /* 0x00000008020b7981 */ /* 0x000162000c1e1900 */
[----:B------:R-:W1:Y:S01]  /*01c0*/  LDC.64 R8, c[0x0][0x380] ;  /* 0x0000e000ff087b82 */ /* 0x000e620000000a00 */
[----:B------:R-:W-:-:S07]  /*01d0*/  IMAD.MOV.U32 R0, RZ, RZ, RZ ;  /* 0x000000ffff007224 */ /* 0x000fce00078e00ff */
.L_x_36:
[----:B-----5:R-:W-:-:S04]  /*01e0*/  IMAD.IADD R4, R11, 0x1, R0 ;  /* 0x000000010b047824 */ /* 0x020fc800078e0200 */
[----:B-1----:R-:W-:-:S06]  /*01f0*/  IMAD.WIDE R6, R4, 0x4, R8 ;  /* 0x0000000404067825 */ /* 0x002fcc00078e0208 */
[----:B------:R-:W2:Y:S01]  /*0200*/  LDG.E R6, desc[UR8][R6.64] ;  /* 0x0000000806067981 */ /* 0x000ea2000c1e1900 */
[----:B------:R-:W-:Y:S02]  /*0210*/  SHF.R.S32.HI R5, RZ, 0x1f, R4 ;  /* 0x0000001fff057819 */ /* 0x000fe40000011404 */
[----:B--2---:R-:W-:-:S13]  /*0220*/  ISETP.NE.AND P0, PT, R6, R27, PT ;  /* 0x0000001b0600720c */ /* 0x004fda0003f05270 */
[----:B------:R-:W-:Y:S05]  /*0230*/  @!P0 BRA `(.L_x_35) ;  /* 0x0000000000148947 */ /* 0x000fea0003800000 */
[----:B------:R-:W-:-:S05]  /*0240*/  VIADD R0, R0, 0x1 ;  /* 0x0000000100007836 */ /* 0x000fca0000000000 */
[----:B------:R-:W-:-:S13]  /*0250*/  ISETP.GE.AND P0, PT, R0, R23, PT ;  /* 0x000000170000720c */ /* 0x000fda0003f06270 */
[----:B------:R-:W-:Y:S05]  /*0260*/  @!P0 BRA `(.L_x_36) ;  /* 0xfffffffc00dc8947 */ /* 0x000fea000383ffff */
[----:B------:R-:W-:Y:S01]  /*0270*/  MOV R4, 0xffffffff ;  /* 0xffffffff00047802 */ /* 0x000fe20000000f00 */
[----:B------:R-:W-:-:S07]  /*0280*/  IMAD.MOV.U32 R5, RZ, RZ, -0x1 ;  /* 0xffffffffff057424 */ /* 0x000fce00078e00ff */
.L_x_35:
[----:B------:R-:W-:Y:S05]  /*0290*/  BSYNC.RECONVERGENT B0 ;  /* 0x0000000000007941 */ /* 0x000fea0003800200 */
.L_x_34:
[----:B------:R-:W1:Y:S02]  /*02a0*/  LDC.64 R6, c[0x0][0x390] ;  /* 0x0000e400ff067b82 */ /* 0x000e640000000a00 */
[----:B-1---5:R-:W-:-:S05]  /*02b0*/  IMAD.WIDE R6, R27, 0x4, R6 ;  /* 0x000000041b067825 */ /* 0x022fca00078e0206 */
[----:B------:R-:W2:Y:S01]  /*02c0*/  LDG.E R11, desc[UR8][R6.64] ;  /* 0x00000008060b7981 */ /* 0x000ea2000c1e1900 */
[----:B------:R-:W-:Y:S01]  /*02d0*/  BSSY.RECONVERGENT B0, `(.L_x_37) ;  /* 0x0000019000007945 */ /* 0x000fe20003800200 */
[----:B--2---:R-:W-:-:S13]  /*02e0*/  ISETP.GT.AND P0, PT, R11, RZ, PT ;  /* 0x000000ff0b00720c */ /* 0x004fda0003f04270 */
[----:B------:R-:W-:Y:S05]  /*02f0*/  @P0 BRA `(.L_x_38) ;  /* 0x0000000000180947 */ /* 0x000fea0003800000 */
[----:B------:R-:W1:Y:S02]  /*0300*/  LDC.64 R6, c[0x0][0x388] ;  /* 0x0000e200ff067b82 */ /* 0x000e640000000a00 */
[----:B-1----:R-:W-:-:S05]  /*0310*/  IMAD.WIDE R6, R27, 0x4, R6 ;  /* 0x000000041b067825 */ /* 0x002fca00078e0206 */
[----:B------:R1:W5:Y:S01]  /*0320*/  LDG.E R28, desc[UR8][R6.64] ;  /* 0x00000008061c7981 */ /* 0x000362000c1e1900 */
[----:B------:R-:W-:Y:S02]  /*0330*/  IMAD.MOV.U32 R20, RZ, RZ, -0x1 ;  /* 0xffffffffff147424 */ /* 0x000fe400078e00ff */
[----:B------:R-:W-:Y:S01]  /*0340*/  IMAD.MOV.U32 R21, RZ, RZ, -0x1 ;  /* 0xffffffffff157424 */ /* 0x000fe200078e00ff */
[----:B------:R-:W-:Y:S06]  /*0350*/  BRA `(.L_x_39) ;  /* 0x0000000000407947 */ /* 0x000fec0003800000 */
.L_x_38:
[----:B------:R-:W1:Y:S08]  /*0360*/  LDC.64 R6, c[0x0][0x388] ;  /* 0x0000e200ff067b82 */ /* 0x000e700000000a00 */
[----:B------:R-:W2:Y:S01]  /*0370*/  LDC.64 R8, c[0x0][0x380] ;  /* 0x0000e000ff087b82 */ /* 0x000ea20000000a00 */
[----:B-1----:R-:W-:-:S05]  /*0380*/  IMAD.WIDE R6, R27, 0x4, R6 ;  /* 0x000000041b067825 */ /* 0x002fca00078e0206 */
[----:B------:R1:W5:Y:S01]  /*0390*/  LDG.E R28, desc[UR8][R6.64] ;  /* 0x00000008061c7981 */ /* 0x000362000c1e1900 */
[----:B------:R-:W-:-:S07]  /*03a0*/  IMAD.MOV.U32 R0, RZ, RZ, RZ ;  /* 0x000000ffff007224 */ /* 0x000fce00078e00ff */
.L_x_40:
[----:B-----5:R-:W-:-:S04]  /*03b0*/  IMAD.IADD R20, R28, 0x1, R0 ;  /* 0x000000011c147824 */ /* 0x020fc800078e0200 */
[----:B-12---:R-:W-:-:S06]  /*03c0*/  IMAD.WIDE R6, R20, 0x4, R8 ;  /* 0x0000000414067825 */ /* 0x006fcc00078e0208 */
[----:B------:R-:W2:Y:S01]  /*03d0*/  LDG.E R6, desc[UR8][R6.64] ;  /* 0x0000000806067981 */ /* 0x000ea2000c1e1900 */
[----:B------:R-:W-:Y:S02]  /*03e0*/  SHF.R.S32.HI R21, RZ, 0x1f, R20 ;  /* 0x0000001fff157819 */ /* 0x000fe40000011414 */
[----:B--2---:R-:W-:-:S13]  /*03f0*/  ISETP.NE.AND P0, PT, R6, R29, PT ;  /* 0x0000001d0600720c */ /* 0x004fda0003f05270 */
[----:B------:R-:W-:Y:S05]  /*0400*/  @!P0 BRA `(.L_x_39) ;  /* 0x0000000000148947 */ /* 0x000fea0003800000 */
[----:B------:R-:W-:-:S04]  /*0410*/  IADD3 R0, PT, PT, R0, 0x1, RZ ;  /* 0x0000000100007810 */ /* 0x000fc80007ffe0ff */
[----:B------:R-:W-:-:S13]  /*0420*/  ISETP.GE.AND P0, PT, R0, R11, PT ;  /* 0x0000000b0000720c */ /* 0x000fda0003f06270 */
[----:B------:R-:W-:Y:S05]  /*0430*/  @!P0 BRA `(.L_x_40) ;  /* 0xfffffffc00dc8947 */ /* 0x000fea000383ffff */
[----:B------:R-:W-:Y:S02]  /*0440*/  IMAD.MOV.U32 R20, RZ, RZ, -0x1 ;  /* 0xffffffffff147424 */ /* 0x000fe400078e00ff */
[----:B------:R-:W-:-:S07]  /*0450*/  IMAD.MOV.U32 R21, RZ, RZ, -0x1 ;  /* 0xffffffffff157424 */ /* 0x000fce00078e00ff */
.L_x_39:
[----:B------:R-:W-:Y:S05]  /*0460*/  BSYNC.RECONVERGENT B0 ;  /* 0x0000000000007941 */ /* 0x000fea0003800200 */
.L_x_37:
[----:B------:R-:W2:Y:S01]  /*0470*/  LDCU.64 UR6, c[0x0][0x3a8] ;  /* 0x00007500ff0677ac */ /* 0x000ea20008000a00 */
[C---:B------:R-:W-:Y:S01]  /*0480*/  IMAD.SHL.U32 R26, R4.reuse, 0x8, RZ ;  /* 0x00000008041a7824 */ /* 0x040fe200078e00ff */
[----:B------:R-:W-:Y:S01]  /*0490*/  SHF.L.U64.HI R13, R4, 0x3, R5 ;  /* 0x00000003040d7819 */ /* 0x000fe20000010205 */
[----:B------:R-:W3:Y:S03]  /*04a0*/  LDG.E R12, desc[UR8][R2.64] ;  /* 0x00000008020c7981 */ /* 0x000ee6000c1e1900 */
[----:B--2---:R-:W-:-:S04]  /*04b0*/  IADD3 R4, P0, PT, R26, UR6, RZ ;  /* 0x000000061a047c10 */ /* 0x004fc8000ff1e0ff */
[----:B------:R-:W-:-:S06]  /*04c0*/  IADD3.X R5, PT, PT, R13, UR7, RZ, P0, !PT ;  /* 0x000000070d057c10 */ /* 0x000fcc00087fe4ff */
[----:B------:R-:W2:Y:S01]  /*04d0*/  LDG.E.64 R4, desc[UR8][R4.64] ;  /* 0x0000000804047981 */ /* 0x000ea2000c1e1b00 */
[----:B------:R-:W-:Y:S01]  /*04e0*/  VIMNMX R0, PT, PT, R23, R11, PT ;  /* 0x0000000b17007248 */ /* 0x000fe20003fe0100 */
[----:B------:R-:W-:Y:S01]  /*04f0*/  UMOV UR6, 0xa0b5ed8d ;  /* 0xa0b5ed8d00067882 */ /* 0x000fe20000000000 */
[----:B------:R-:W-:Y:S02]  /*0500*/  UMOV UR7, 0x3eb0c6f7 ;  /* 0x3eb0c6f700077882 */ /* 0x000fe40000000000 */
[----:B------:R-:W-:Y:S01]  /*0510*/  ISETP.GE.AND P0, PT, R0, 0x1, PT ;  /* 0x000000010000780c */ /* 0x000fe20003f06270 */
[----:B------:R-:W-:Y:S02]  /*0520*/  UMOV UR5, UR7 ;  /* 0x0000000700057c82 */ /* 0x000fe40008000000 */
[----:B-1----:R-:W-:Y:S01]  /*0530*/  IMAD.U32 R7, RZ, RZ, UR5 ;  /* 0x00000005ff077e24 */ /* 0x002fe2000f8e00ff */
[----:B------:R-:W-:Y:S01]  /*0540*/  BSSY.RECONVERGENT B1, `(.L_x_41) ;  /* 0x00000ef000017945 */ /* 0x000fe20003800200 */
[----:B-----5:R-:W-:-:S02]  /*0550*/  IADD3 R11, PT, PT, R11, R28, RZ ;  /* 0x0000001c0b0b7210 */ /* 0x020fc40007ffe0ff */
[----:B------:R-:W-:Y:S02]  /*0560*/  CS2R R16, SRZ ;  /* 0x0000000000107805 */ /* 0x000fe4000001ff00 */
[----:B------:R-:W-:Y:S01]  /*0570*/  CS2R R14, SRZ ;  /* 0x00000000000e7805 */ /* 0x000fe2000001ff00 */
[----:B---3--:R-:W-:Y:S01]  /*0580*/  IMAD.IADD R23, R23, 0x1, R12 ;  /* 0x0000000117177824 */ /* 0x008fe200078e020c */
[----:B--2---:R-:W-:Y:S01]  /*0590*/  DSETP.MAX.AND P1, P2, R4, UR6, PT ;  /* 0x0000000604007e2a */ /* 0x004fe2000ba2f000 */
[----:B------:R-:W-:-:S05]  /*05a0*/  IMAD.MOV.U32 R6, RZ, RZ, R5 ;  /* 0x000000ffff067224 */ /* 0x000fca00078e0005 */
[----:B------:R-:W-:Y:S02]  /*05b0*/  FSEL R19, R6, UR5, P1 ;  /* 0x0000000506137c08 */ /* 0x000fe40008800000 */
[----:B------:R-:W-:-:S06]  /*05c0*/  SEL R18, R4, UR6, P1 ;  /* 0x0000000604127c07 */ /* 0x000fcc0008800000 */
[----:B------:R-:W-:Y:S01]  /*05d0*/  @P2 LOP3.LUT R19, R7, 0x80000, RZ, 0xfc, !PT ;  /* 0x0008000007132812 */ /* 0x000fe200078efcff */
[----:B------:R-:W-:Y:S06]  /*05e0*/  @!P0 BRA `(.L_x_42) ;  /* 0x0000000c00908947 */ /* 0x000fec0003800000 */
[----:B------:R-:W-:Y:S02]  /*05f0*/  CS2R R14, SRZ ;  /* 0x00000000000e7805 */ /* 0x000fe4000001ff00 */
[----:B------:R-:W-:-:S07]  /*0600*/  CS2R R16, SRZ ;  /* 0x0000000000107805 */ /* 0x000fce000001ff00 */
.L_x_59:
[----:B------:R-:W0:Y:S02]  /*0610*/  LDC.64 R4, c[0x0][0x380] ;  /* 0x0000e000ff047b82 */ /* 0x000e240000000a00 */
[----:B0-----:R-:W-:-:S05]  /*0620*/  IMAD.WIDE R2, R12, 0x4, R4 ;  /* 0x000000040c027825 */ /* 0x001fca00078e0204 */
[----:B------:R-:W2:Y:S01]  /*0630*/  LDG.E R0, desc[UR8][R2.64] ;  /* 0x0000000802007981 */ /* 0x000ea2000c1e1900 */
[----:B------:R-:W-:Y:S01]  /*0640*/  BSSY.RECONVERGENT B2, `(.L_x_43) ;  /* 0x00000db000027945 */ /* 0x000fe20003800200 */
[----:B--2---:R-:W-:-:S13]  /*0650*/  ISETP.NE.AND P0, PT, R0, R27, PT ;  /* 0x0000001b0000720c */ /* 0x004fda0003f05270 */
[----:B------:R-:W-:Y:S01]  /*0660*/  @!P0 VIADD R12, R12, 0x1 ;  /* 0x000000010c0c8836 */ /* 0x000fe20000000000 */
[----:B------:R-:W-:Y:S06]  /*0670*/  @!P0 BRA `(.L_x_44) ;  /* 0x0000000c005c8947 */ /* 0x000fec0003800000 */
[----:B------:R-:W-:-:S06]  /*0680*/  IMAD.WIDE R2, R28, 0x4, R4 ;  /* 0x000000041c027825 */ /* 0x000fcc00078e0204 */
[----:B------:R-:W2:Y:S02]  /*0690*/  LDG.E R3, desc[UR8][R2.64] ;  /* 0x0000000802037981 */ /* 0x000ea4000c1e1900 */
[----:B--2---:R-:W-:-:S13]  /*06a0*/  ISETP.NE.AND P0, PT, R3, R29, PT ;  /* 0x0000001d0300720c */ /* 0x004fda0003f05270 */
[----:B------:R-:W-:Y:S01]  /*06b0*/  @!P0 VIADD R28, R28, 0x1 ;  /* 0x000000011c1c8836 */ /* 0x000fe20000000000 */
[----:B------:R-:W-:Y:S06]  /*06c0*/  @!P0 BRA `(.L_x_44) ;  /* 0x0000000c00488947 */ /* 0x000fec0003800000 */
[----:B------:R-:W-:-:S13]  /*06d0*/  ISETP.NE.AND P0, PT, R0, R3, PT ;  /* 0x000000030000720c */ /* 0x000fda0003f05270 */
[----:B------:R-:W-:Y:S05]  /*06e0*/  @P0 BRA `(.L_x_45) ;  /* 0x0000000400740947 */ /* 0x000fea0003800000 */
[----:B------:R-:W0:Y:S02]  /*06f0*/  LDC.64 R4, c[0x0][0x3a8] ;  /* 0x0000ea00ff047b82 */ /* 0x000e240000000a00 */
[----:B0-----:R-:W-:-:S04]  /*0700*/  IMAD.WIDE R2, R12, 0x8, R4 ;  /* 0x000000080c027825 */ /* 0x001fc800078e0204 */
[----:B------:R-:W-:Y:S02]  /*0710*/  IMAD.WIDE R4, R28, 0x8, R4 ;  /* 0x000000081c047825 */ /* 0x000fe400078e0204 */
[----:B------:R-:W2:Y:S04]  /*0720*/  LDG.E.64 R2, desc[UR8][R2.64] ;  /* 0x0000000802027981 */ /* 0x000ea8000c1e1b00 */
[----:B------:R-:W3:Y:S01]  /*0730*/  LDG.E.64 R4, desc[UR8][R4.64] ;  /* 0x0000000804047981 */ /* 0x000ee2000c1e1b00 */
[----:B------:R-:W-:Y:S01]  /*0740*/  UMOV UR6, 0xa0b5ed8d ;  /* 0xa0b5ed8d00067882 */ /* 0x000fe20000000000 */
[----:B------:R-:W-:Y:S01]  /*0750*/  UMOV UR7, 0x3eb0c6f7 ;  /* 0x3eb0c6f700077882 */ /* 0x000fe20000000000 */
[----:B------:R-:W-:Y:S01]  /*0760*/  IMAD.MOV.U32 R32, RZ, RZ, 0x0 ;  /* 0x00000000ff207424 */ /* 0x000fe200078e00ff */
[----:B------:R-:W-:Y:S01]  /*0770*/  UMOV UR5, UR7 ;  /* 0x0000000700057c82 */ /* 0x000fe20008000000 */
[----:B------:R-:W-:Y:S01]  /*0780*/  IMAD.MOV.U32 R33, RZ, RZ, 0x3fd80000 ;  /* 0x3fd80000ff217424 */ /* 0x000fe200078e00ff */
[----:B------:R-:W-:Y:S01]  /*0790*/  BSSY.RECONVERGENT B3, `(.L_x_46) ;  /* 0x0000036000037945 */ /* 0x000fe20003800200 */
[----:B------:R-:W-:Y:S01]  /*07a0*/  IMAD.U32 R6, RZ, RZ, UR5 ;  /* 0x00000005ff067e24 */ /* 0x000fe2000f8e00ff */
[----:B--2---:R-:W-:Y:S01]  /*07b0*/  DSETP.MAX.AND P0, P1, R2, UR6, PT ;  /* 0x0000000602007e2a */ /* 0x004fe2000b90f000 */
[----:B------:R-:W-:Y:S01]  /*07c0*/  IMAD.MOV.U32 R0, RZ, RZ, R3 ;  /* 0x000000ffff007224 */ /* 0x000fe200078e0003 */
[----:B---3--:R-:W-:Y:S01]  /*07d0*/  DSETP.MAX.AND P2, P3, R4, UR6, PT ;  /* 0x0000000604007e2a */ /* 0x008fe2000bb4f000 */
[----:B------:R-:W-:-:S03]  /*07e0*/  MOV R3, R4 ;  /* 0x0000000400037202 */ /* 0x000fc60000000f00 */
[----:B------:R-:W-:Y:S01]  /*07f0*/  FSEL R7, R0, UR5, P0 ;  /* 0x0000000500077c08 */ /* 0x000fe20008000000 */
[----:B------:R-:W-:Y:S01]  /*0800*/  UMOV UR5, UR6 ;  /* 0x0000000600057c82 */ /* 0x000fe20008000000 */
[----:B------:R-:W-:Y:S01]  /*0810*/  IMAD.U32 R0, RZ, RZ, UR7 ;  /* 0x00000007ff007e24 */ /* 0x000fe2000f8e00ff */
[----:B------:R-:W-:Y:S01]  /*0820*/  FSEL R9, R5, UR7, P2 ;  /* 0x0000000705097c08 */ /* 0x000fe20009000000 */
[----:B------:R-:W-:Y:S01]  /*0830*/  UMOV UR6, 0x812dea11 ;  /* 0x812dea1100067882 */ /* 0x000fe20000000000 */
[----:B------:R-:W-:Y:S01]  /*0840*/  SEL R4, R2, UR5, P0 ;  /* 0x0000000502047c07 */ /* 0x000fe20008000000 */
[----:B------:R-:W-:Y:S02]  /*0850*/  UMOV UR7, 0x3d719799 ;  /* 0x3d71979900077882 */ /* 0x000fe40000000000 */
[----:B------:R-:W-:Y:S02]  /*0860*/  @P1 LOP3.LUT R7, R6, 0x80000, RZ, 0xfc, !PT ;  /* 0x0008000006071812 */ /* 0x000fe400078efcff */
[----:B------:R-:W-:Y:S01]  /*0870*/  SEL R2, R3, UR5, P2 ;  /* 0x0000000503027c07 */ /* 0x000fe20009000000 */
[----:B------:R-:W-:Y:S01]  /*0880*/  UMOV UR5, UR7 ;  /* 0x0000000700057c82 */ /* 0x000fe20008000000 */
[----:B------:R-:W-:Y:S01]  /*0890*/  @P3 LOP3.LUT R9, R0, 0x80000, RZ, 0xfc, !PT ;  /* 0x0008000000093812 */ /* 0x000fe200078efcff */
[----:B------:R-:W-:-:S04]  /*08a0*/  IMAD.MOV.U32 R5, RZ, RZ, R7 ;  /* 0x000000ffff057224 */ /* 0x000fc800078e0007 */
[----:B------:R-:W-:Y:S02]  /*08b0*/  IMAD.MOV.U32 R3, RZ, RZ, R9 ;  /* 0x000000ffff037224 */ /* 0x000fe400078e0009 */
[----:B------:R-:W-:-:S08]  /*08c0*/  DADD R6, R18, R4 ;  /* 0x0000000012067229 */ /* 0x000fd00000000004 */
[----:B------:R-:W-:-:S08]  /*08d0*/  DADD R6, R2, R6 ;  /* 0x0000000002067229 */ /* 0x000fd00000000006 */
[----:B------:R-:W-:-:S08]  /*08e0*/  DMUL R6, R6, 0.5 ;  /* 0x3fe0000006067828 */ /* 0x000fd00000000000 */
[--C-:B------:R-:W-:Y:S02]  /*08f0*/  DADD R8, -R18, R6.reuse ;  /* 0x0000000012087229 */ /* 0x100fe40000000106 */
[--C-:B------:R-:W-:Y:S02]  /*0900*/  DADD R4, -R4, R6.reuse ;  /* 0x0000000004047229 */ /* 0x100fe40000000106 */
[----:B------:R-:W-:-:S04]  /*0910*/  DADD R2, -R2, R6 ;  /* 0x0000000002027229 */ /* 0x000fc80000000106 */
[----:B------:R-:W-:-:S08]  /*0920*/  DMUL R8, R6, R8 ;  /* 0x0000000806087228 */ /* 0x000fd00000000000 */
[----:B------:R-:W-:-:S08]  /*0930*/  DMUL R4, R4, R8 ;  /* 0x0000000804047228 */ /* 0x000fd00000000000 */
[----:B------:R-:W-:Y:S01]  /*0940*/  DMUL R2, R2, R4 ;  /* 0x0000000402027228 */ /* 0x000fe20000000000 */
[----:B------:R-:W-:-:S07]  /*0950*/  IMAD.U32 R4, RZ, RZ, UR5 ;  /* 0x00000005ff047e24 */ /* 0x000fce000f8e00ff */
[----:B------:R-:W-:Y:S02]  /*0960*/  DSETP.MAX.AND P0, P1, |R2|, UR6, PT ;  /* 0x0000000602007e2a */ /* 0x000fe4000b90f200 */
[----:B------:R-:W-:-:S04]  /*0970*/  IMAD.MOV.U32 R0, RZ, RZ, R3 ;  /* 0x000000ffff007224 */ /* 0x000fc800078e0003 */
[----:B------:R-:W-:Y:S02]  /*0980*/  SEL R8, R2, UR6, P0 ;  /* 0x0000000602087c07 */ /* 0x000fe40008000000 */
[----:B------:R-:W-:-:S06]  /*0990*/  FSEL R9, |R0|, UR5, P0 ;  /* 0x0000000500097c08 */ /* 0x000fcc0008000200 */
[----:B------:R-:W-:-:S04]  /*09a0*/  @P1 LOP3.LUT R9, R4, 0x80000, RZ, 0xfc, !PT ;  /* 0x0008000004091812 */ /* 0x000fc800078efcff */
[----:B------:R-:W0:Y:S01]  /*09b0*/  MUFU.RSQ64H R25, R9 ;  /* 0x0000000900197308 */ /* 0x000e220000001c00 */
[----:B------:R-:W-:-:S04]  /*09c0*/  IADD3 R24, PT, PT, R9, -0x3500000, RZ ;  /* 0xfcb0000009187810 */ /* 0x000fc80007ffe0ff */
[----:B------:R-:W-:Y:S02]  /*09d0*/  ISETP.GE.U32.AND P0, PT, R24, 0x7ca00000, PT ;  /* 0x7ca000001800780c */ /* 0x000fe40003f06070 */
[----:B0-----:R-:W-:-:S08]  /*09e0*/  DMUL R2, R24, R24 ;  /* 0x0000001818027228 */ /* 0x001fd00000000000 */
[----:B------:R-:W-:-:S08]  /*09f0*/  DFMA R2, R8, -R2, 1 ;  /* 0x3ff000000802742b */ /* 0x000fd00000000802 */
[----:B------:R-:W-:Y:S02]  /*0a00*/  DFMA R32, R2, R32, 0.5 ;  /* 0x3fe000000220742b */ /* 0x000fe40000000020 */
[----:B------:R-:W-:-:S08]  /*0a10*/  DMUL R2, R24, R2 ;  /* 0x0000000218027228 */ /* 0x000fd00000000000 */
[----:B------:R-:W-:-:S08]  /*0a20*/  DFMA R32, R32, R2, R24 ;  /* 0x000000022020722b */ /* 0x000fd00000000018 */
[----:B------:R-:W-:Y:S02]  /*0a30*/  DMUL R4, R8, R32 ;  /* 0x0000002008047228 */ /* 0x000fe40000000000 */
[----:B------:R-:W-:Y:S02]  /*0a40*/  VIADD R3, R33, 0xfff00000 ;  /* 0xfff0000021037836 */ /* 0x000fe40000000000 */
[----:B------:R-:W-:-:S04]  /*0a50*/  IMAD.MOV.U32 R2, RZ, RZ, R32 ;  /* 0x000000ffff027224 */ /* 0x000fc800078e0020 */
[----:B------:R-:W-:-:S08]  /*0a60*/  DFMA R6, R4, -R4, R8 ;  /* 0x800000040406722b */ /* 0x000fd00000000008 */
[----:B------:R-:W-:Y:S01]  /*0a70*/  DFMA R34, R6, R2, R4 ;  /* 0x000000020622722b */ /* 0x000fe20000000004 */
[----:B------:R-:W-:Y:S10]  /*0a80*/  @!P0 BRA `(.L_x_47) ;  /* 0x0000000000188947 */ /* 0x000ff40003800000 */
[----:B------:R-:W-:Y:S01]  /*0a90*/  IMAD.MOV.U32 R10, RZ, RZ, R32 ;  /* 0x000000ffff0a7224 */ /* 0x000fe200078e0020 */
[----:B------:R-:W-:Y:S02]  /*0aa0*/  MOV R2, R24 ;  /* 0x0000001800027202 */ /* 0x000fe40000000f00 */
[----:B------:R-:W-:-:S07]  /*0ab0*/  MOV R32, 0xad0 ;  /* 0x00000ad000207802 */ /* 0x000fce0000000f00 */
[----:B------:R-:W-:Y:S05]  /*0ac0*/  CALL.REL.NOINC `($__internal_3_$__cuda_sm20_dsqrt_rn_f64_mediumpath_v1) ;  /* 0x0000008800087944 */ /* 0x000fea0003c00000 */
[----:B------:R-:W-:Y:S02]  /*0ad0*/  IMAD.MOV.U32 R34, RZ, RZ, R2 ;  /* 0x000000ffff227224 */ /* 0x000fe400078e0002 */
[----:B------:R-:W-:-:S07]  /*0ae0*/  IMAD.MOV.U32 R35, RZ, RZ, R3 ;  /* 0x000000ffff237224 */ /* 0x000fce00078e0003 */
.L_x_47:
[----:B------:R-:W-:Y:S05]  /*0af0*/  BSYNC.RECONVERGENT B3 ;  /* 0x0000000000037941 */ /* 0x000fea0003800200 */
.L_x_46:
[----:B------:R-:W0:Y:S01]  /*0b00*/  MUFU.RCP64H R3, R35 ;  /* 0x0000002300037308 */ /* 0x000e220000001800 */
[----:B------:R-:W-:Y:S01]  /*0b10*/  IMAD.MOV.U32 R2, RZ, RZ, 0x1 ;  /* 0x00000001ff027424 */ /* 0x000fe200078e00ff */
[----:B------:R-:W-:Y:S01]  /*0b20*/  FSETP.GEU.AND P1, PT, |R19|, 6.5827683646048100446e-37, PT ;  /* 0x036000001300780b */ /* 0x000fe20003f2e200 */
[----:B------:R-:W-:Y:S04]  /*0b30*/  BSSY.RECONVERGENT B0, `(.L_x_48) ;  /* 0x0000014000007945 */ /* 0x000fe80003800200 */
[----:B0-----:R-:W-:-:S08]  /*0b40*/  DFMA R4, R2, -R34, 1 ;  /* 0x3ff000000204742b */ /* 0x001fd00000000822 */
[----:B------:R-:W-:-:S08]  /*0b50*/  DFMA R4, R4, R4, R4 ;  /* 0x000000040404722b */ /* 0x000fd00000000004 */
[----:B------:R-:W-:-:S08]  /*0b60*/  DFMA R4, R2, R4, R2 ;  /* 0x000000040204722b */ /* 0x000fd00000000002 */
[----:B------:R-:W-:-:S08]  /*0b70*/  DFMA R2, R4, -R34, 1 ;  /* 0x3ff000000402742b */ /* 0x000fd00000000822 */
[----:B------:R-:W-:-:S08]  /*0b80*/  DFMA R2, R4, R2, R4 ;  /* 0x000000020402722b */ /* 0x000fd00000000004 */
[----:B------:R-:W-:-:S08]  /*0b90*/  DMUL R4, R18, R2 ;  /* 0x0000000212047228 */ /* 0x000fd00000000000 */
[----:B------:R-:W-:-:S08]  /*0ba0*/  DFMA R6, R4, -R34, R18 ;  /* 0x800000220406722b */ /* 0x000fd00000000012 */
[----:B------:R-:W-:-:S10]  /*0bb0*/  DFMA R2, R2, R6, R4 ;  /* 0x000000060202722b */ /* 0x000fd40000000004 */
[----:B------:R-:W-:-:S05]  /*0bc0*/  FFMA R0, RZ, R35, R3 ;  /* 0x00000023ff007223 */ /* 0x000fca0000000003 */
[----:B------:R-:W-:-:S13]  /*0bd0*/  FSETP.GT.AND P0, PT, |R0|, 1.469367938527859385e-39, PT ;  /* 0x001000000000780b */ /* 0x000fda0003f04200 */
[----:B------:R-:W-:Y:S05]  /*0be0*/  @P0 BRA P1, `(.L_x_49) ;  /* 0x0000000000200947 */ /* 0x000fea0000800000 */
[----:B------:R-:W-:Y:S01]  /*0bf0*/  IMAD.MOV.U32 R4, RZ, RZ, R34 ;  /* 0x000000ffff047224 */ /* 0x000fe200078e0022 */
[----:B------:R-:W-:Y:S01]  /*0c00*/  MOV R2, R18 ;  /* 0x0000001200027202 */ /* 0x000fe20000000f00 */
[----:B------:R-:W-:Y:S01]  /*0c10*/  IMAD.MOV.U32 R5, RZ, RZ, R35 ;  /* 0x000000ffff057224 */ /* 0x000fe200078e0023 */
[----:B------:R-:W-:Y:S01]  /*0c20*/  MOV R0, 0xc50 ;  /* 0x00000c5000007802 */ /* 0x000fe20000000f00 */
[----:B------:R-:W-:-:S07]  /*0c30*/  IMAD.MOV.U32 R3, RZ, RZ, R19 ;  /* 0x000000ffff037224 */ /* 0x000fce00078e0013 */
[----:B------:R-:W-:Y:S05]  /*0c40*/  CALL.REL.NOINC `($__internal_2_$__cuda_sm20_div_rn_f64_full) ;  /* 0x00000080003c7944 */ /* 0x000fea0003c00000 */
[----:B------:R-:W-:Y:S02]  /*0c50*/  IMAD.MOV.U32 R2, RZ, RZ, R6 ;  /* 0x000000ffff027224 */ /* 0x000fe400078e0006 */
[----:B------:R-:W-:-:S07]  /*0c60*/  IMAD.MOV.U32 R3, RZ, RZ, R7 ;  /* 0x000000ffff037224 */ /* 0x000fce00078e0007 */
.L_x_49:
[----:B------:R-:W-:Y:S05]  /*0c70*/  BSYNC.RECONVERGENT B0 ;  /* 0x0000000000007941 */ /* 0x000fea0003800200 */
.L_x_48:
[----:B------:R-:W-:Y:S01]  /*0c80*/  DADD R16, R16, R2 ;  /* 0x0000000010107229 */ /* 0x000fe20000000002 */
[----:B------:R-:W-:Y:S02]  /*0c90*/  VIADD R12, R12, 0x1 ;  /* 0x000000010c0c7836 */ /* 0x000fe40000000000 */
[----:B------:R-:W-:Y:S01]  /*0ca0*/  VIADD R28, R28, 0x1 ;  /* 0x000000011c1c7836 */ /* 0x000fe20000000000 */
[----:B------:R-:W-:Y:S07]  /*0cb0*/  BRA `(.L_x_44) ;  /* 0x0000000400cc7947 */ /* 0x000fee0003800000 */
.L_x_45:
[----:B------:R-:W-:-:S13]  /*0cc0*/  ISETP.GE.AND P0, PT, R0, R3, PT ;  /* 0x000000030000720c */ /* 0x000fda0003f06270 */
[----:B------:R-:W-:Y:S05]  /*0cd0*/  @P0 BRA `(.L_x_50) ;  /* 0x0000000000e40947 */ /* 0x000fea0003800000 */
[----:B------:R-:W0:Y:S02]  /*0ce0*/  LDC.64 R2, c[0x0][0x3a8] ;  /* 0x0000ea00ff027b82 */ /* 0x000e240000000a00 */
[----:B0-----:R-:W-:-:S06]  /*0cf0*/  IMAD.WIDE R2, R12, 0x8, R2 ;  /* 0x000000080c027825 */ /* 0x001fcc00078e0202 */
[----:B------:R-:W2:Y:S01]  /*0d00*/  LDG.E.64 R2, desc[UR8][R2.64] ;  /* 0x0000000802027981 */ /* 0x000ea2000c1e1b00 */
[----:B------:R-:W-:Y:S01]  /*0d10*/  UMOV UR6, 0xa0b5ed8d ;  /* 0xa0b5ed8d00067882 */ /* 0x000fe20000000000 */
[----:B------:R-:W-:Y:S01]  /*0d20*/  UMOV UR7, 0x3eb0c6f7 ;  /* 0x3eb0c6f700077882 */ /* 0x000fe20000000000 */
[----:B------:R-:W-:Y:S01]  /*0d30*/  IMAD.MOV.U32 R34, RZ, RZ, 0x0 ;  /* 0x00000000ff227424 */ /* 0x000fe200078e00ff */
[----:B------:R-:W-:Y:S01]  /*0d40*/  UMOV UR5, UR7 ;  /* 0x0000000700057c82 */ /* 0x000fe20008000000 */
[----:B------:R-:W-:Y:S01]  /*0d50*/  IMAD.MOV.U32 R35, RZ, RZ, 0x3fd80000 ;  /* 0x3fd80000ff237424 */ /* 0x000fe200078e00ff */
[----:B------:R-:W-:Y:S01]  /*0d60*/  MOV R4, UR5 ;  /* 0x0000000500047c02 */ /* 0x000fe20008000f00 */
[----:B------:R-:W-:Y:S01]  /*0d70*/  BSSY.RECONVERGENT B3, `(.L_x_51) ;  /* 0x000001b000037945 */ /* 0x000fe20003800200 */
[----:B--2---:R-:W-:Y:S01]  /*0d80*/  DSETP.MAX.AND P0, P1, R2, UR6, PT ;  /* 0x0000000602007e2a */ /* 0x004fe2000b90f000 */
[----:B------:R-:W-:-:S05]  /*0d90*/  IMAD.MOV.U32 R0, RZ, RZ, R3 ;  /* 0x000000ffff007224 */ /* 0x000fca00078e0003 */
[----:B------:R-:W-:Y:S02]  /*0da0*/  FSEL R9, R0, UR5, P0 ;  /* 0x0000000500097c08 */ /* 0x000fe40008000000 */
[----:B------:R-:W-:-:S06]  /*0db0*/  SEL R8, R2, UR6, P0 ;  /* 0x0000000602087c07 */ /* 0x000fcc0008000000 */
[----:B------:R-:W-:-:S06]  /*0dc0*/  @P1 LOP3.LUT R9, R4, 0x80000, RZ, 0xfc, !PT ;  /* 0x0008000004091812 */ /* 0x000fcc00078efcff */
[----:B------:R-:W-:-:S06]  /*0dd0*/  DMUL R8, R18, R8 ;  /* 0x0000000812087228 */ /* 0x000fcc0000000000 */
[----:B------:R-:W0:Y:S04]  /*0de0*/  MUFU.RSQ64H R25, R9 ;  /* 0x0000000900197308 */ /* 0x000e280000001c00 */
[----:B------:R-:W-:-:S05]  /*0df0*/  VIADD R24, R9, 0xfcb00000 ;  /* 0xfcb0000009187836 */ /* 0x000fca0000000000 */
[----:B------:R-:W-:Y:S01]  /*0e00*/  ISETP.GE.U32.AND P0, PT, R24, 0x7ca00000, PT ;  /* 0x7ca000001800780c */ /* 0x000fe20003f06070 */
[----:B0-----:R-:W-:-:S08]  /*0e10*/  DMUL R2, R24, R24 ;  /* 0x0000001818027228 */ /* 0x001fd00000000000 */
[----:B------:R-:W-:-:S08]  /*0e20*/  DFMA R2, R8, -R2, 1 ;  /* 0x3ff000000802742b */ /* 0x000fd00000000802 */
[----:B------:R-:W-:Y:S02]  /*0e30*/  DFMA R34, R2, R34, 0.5 ;  /* 0x3fe000000222742b */ /* 0x000fe40000000022 */
[----:B------:R-:W-:-:S08]  /*0e40*/  DMUL R2, R24, R2 ;  /* 0x0000000218027228 */ /* 0x000fd00000000000 */
[----:B------:R-:W-:-:S08]  /*0e50*/  DFMA R34, R34, R2, R24 ;  /* 0x000000022222722b */ /* 0x000fd00000000018 */
[----:B------:R-:W-:Y:S02]  /*0e60*/  DMUL R4, R8, R34 ;  /* 0x0000002208047228 */ /* 0x000fe40000000000 */
[----:B------:R-:W-:Y:S01]  /*0e70*/  VIADD R3, R35, 0xfff00000 ;  /* 0xfff0000023037836 */ /* 0x000fe20000000000 */
[----:B------:R-:W-:-:S05]  /*0e80*/  MOV R2, R34 ;  /* 0x0000002200027202 */ /* 0x000fca0000000f00 */
[----:B------:R-:W-:-:S08]  /*0e90*/  DFMA R6, R4, -R4, R8 ;  /* 0x800000040406722b */ /* 0x000fd00000000008 */
[----:B------:R-:W-:Y:S01]  /*0ea0*/  DFMA R32, R6, R2, R4 ;  /* 0x000000020620722b */ /* 0x000fe20000000004 */
[----:B------:R-:W-:Y:S10]  /*0eb0*/  @!P0 BRA `(.L_x_52) ;  /* 0x0000000000188947 */ /* 0x000ff40003800000 */
[----:B------:R-:W-:Y:S01]  /*0ec0*/  IMAD.MOV.U32 R10, RZ, RZ, R34 ;  /* 0x000000ffff0a7224 */ /* 0x000fe200078e0022 */
[----:B------:R-:W-:Y:S01]  /*0ed0*/  MOV R32, 0xf00 ;  /* 0x00000f0000207802 */ /* 0x000fe20000000f00 */
[----:B------:R-:W-:-:S07]  /*0ee0*/  IMAD.MOV.U32 R2, RZ, RZ, R24 ;  /* 0x000000ffff027224 */ /* 0x000fce00078e0018 */
[----:B------:R-:W-:Y:S05]  /*0ef0*/  CALL.REL.NOINC `($__internal_3_$__cuda_sm20_dsqrt_rn_f64_mediumpath_v1) ;  /* 0x0000008000fc7944 */ /* 0x000fea0003c00000 */
[----:B------:R-:W-:Y:S02]  /*0f00*/  IMAD.MOV.U32 R32, RZ, RZ, R2 ;  /* 0x000000ffff207224 */ /* 0x000fe400078e0002 */
[----:B------:R-:W-:-:S07]  /*0f10*/  IMAD.MOV.U32 R33, RZ, RZ, R3 ;  /* 0x000000ffff217224 */ /* 0x000fce00078e0003 */
.L_x_52:
[----:B------:R-:W-:Y:S05]  /*0f20*/  BSYNC.RECONVERGENT B3 ;  /* 0x0000000000037941 */ /* 0x000fea0003800200 */
.L_x_51:
[----:B------:R-:W0:Y:S01]  /*0f30*/  MUFU.RCP64H R3, R33 ;  /* 0x0000002100037308 */ /* 0x000e220000001800 */
[----:B------:R-:W-:Y:S01]  /*0f40*/  VIADD R2, R33, 0x300402 ;  /* 0x0030040221027836 */ /* 0x000fe20000000000 */
[----:B------:R-:W-:Y:S04]  /*0f50*/  BSSY.RECONVERGENT B3, `(.L_x_53) ;  /* 0x000000e000037945 */ /* 0x000fe80003800200 */
[----:B------:R-:W-:Y:S01]  /*0f60*/  FSETP.GEU.AND P0, PT, |R2|, 5.8789094863358348022e-39, PT ;  /* 0x004004020200780b */ /* 0x000fe20003f0e200 */
[----:B0-----:R-:W-:-:S08]  /*0f70*/  DFMA R4, R2, -R32, 1 ;  /* 0x3ff000000204742b */ /* 0x001fd00000000820 */
[----:B------:R-:W-:-:S08]  /*0f80*/  DFMA R4, R4, R4, R4 ;  /* 0x000000040404722b */ /* 0x000fd00000000004 */
[----:B------:R-:W-:-:S08]  /*0f90*/  DFMA R4, R2, R4, R2 ;  /* 0x000000040204722b */ /* 0x000fd00000000002 */
[----:B------:R-:W-:-:S08]  /*0fa0*/  DFMA R6, R4, -R32, 1 ;  /* 0x3ff000000406742b */ /* 0x000fd00000000820 */
[----:B------:R-:W-:Y:S01]  /*0fb0*/  DFMA R2, R4, R6, R4 ;  /* 0x000000060402722b */ /* 0x000fe20000000004 */
[----:B------:R-:W-:Y:S10]  /*0fc0*/  @P0 BRA `(.L_x_54) ;  /* 0x0000000000180947 */ /* 0x000ff40003800000 */
[----:B------:R-:W-:Y:S01]  /*0fd0*/  LOP3.LUT R2, R33, 0x7fffffff, RZ, 0xc0, !PT ;  /* 0x7fffffff21027812 */ /* 0x000fe200078ec0ff */
[----:B------:R-:W-:Y:S01]  /*0fe0*/  IMAD.MOV.U32 R3, RZ, RZ, R33 ;  /* 0x000000ffff037224 */ /* 0x000fe200078e0021 */
[----:B------:R-:W-:Y:S02]  /*0ff0*/  MOV R6, R32 ;  /* 0x0000002000067202 */ /* 0x000fe40000000f00 */
[----:B------:R-:W-:Y:S01]  /*1000*/  MOV R4, 0x1030 ;  /* 0x0000103000047802 */ /* 0x000fe20000000f00 */
[----:B------:R-:W-:-:S07]  /*1010*/  VIADD R2, R2, 0xfff00000 ;  /* 0xfff0000002027836 */ /* 0x000fce0000000000 */
[----:B------:R-:W-:Y:S05]  /*1020*/  CALL.REL.NOINC `($__internal_1_$__cuda_sm20_dblrcp_rn_slowpath_v3) ;  /* 0x0000007800a07944 */ /* 0x000fea0003c00000 */
.L_x_54:
[----:B------:R-:W-:Y:S05]  /*1030*/  BSYNC.RECONVERGENT B3 ;  /* 0x0000000000037941 */ /* 0x000fea0003800200 */
.L_x_53:
[----:B------:R-:W-:Y:S01]  /*1040*/  DADD R14, R14, R2 ;  /* 0x000000000e0e7229 */ /* 0x000fe20000000002 */
[----:B------:R-:W-:Y:S01]  /*1050*/  VIADD R12, R12, 0x1 ;  /* 0x000000010c0c7836 */ /* 0x000fe20000000000 */
[----:B------:R-:W-:Y:S09]  /*1060*/  BRA `(.L_x_44) ;  /* 0x0000000000e07947 */ /* 0x000ff20003800000 */
.L_x_50:
        /* <DEDUP_REMOVED lines=11> */
[----:B------:R-:W-:-:S05]  /*1120*/  IMAD.MOV.U32 R0, RZ, RZ, R3 ;  /* 0x000000ffff007224 */ /* 0x000fca00078e0003 */
[----:B------:R-:W-:Y:S02]  /*1130*/  FSEL R9, R0, UR5, P0 ;  /* 0x0000000500097c08 */ /* 0x000fe40008000000 */
[----:B------:R-:W-:-:S06]  /*1140*/  SEL R8, R2, UR6, P0 ;  /* 0x0000000602087c07 */ /* 0x000fcc0008000000 */
[----:B------:R-:W-:-:S06]  /*1150*/  @P1 LOP3.LUT R9, R4, 0x80000, RZ, 0xfc, !PT ;  /* 0x0008000004091812 */ /* 0x000fcc00078efcff */
[----:B------:R-:W-:-:S06]  /*1160*/  DMUL R8, R18, R8 ;  /* 0x0000000812087228 */ /* 0x000fcc0000000000 */
[----:B------:R-:W0:Y:S04]  /*1170*/  MUFU.RSQ64H R25, R9 ;  /* 0x0000000900197308 */ /* 0x000e280000001c00 */
        /* <DEDUP_REMOVED lines=19> */
.L_x_56:
[----:B------:R-:W-:Y:S05]  /*12b0*/  BSYNC.RECONVERGENT B3 ;  /* 0x0000000000037941 */ /* 0x000fea0003800200 */
.L_x_55:
        /* <DEDUP_REMOVED lines=12> */
[----:B------:R-:W-:Y:S01]  /*1380*/  MOV R4, 0x13c0 ;  /* 0x000013c000047802 */ /* 0x000fe20000000f00 */
[----:B------:R-:W-:Y:S01]  /*1390*/  IMAD.MOV.U32 R3, RZ, RZ, R33 ;  /* 0x000000ffff037224 */ /* 0x000fe200078e0021 */
[----:B------:R-:W-:-:S07]  /*13a0*/  IADD3 R2, PT, PT, R2, -0x100000, RZ ;  /* 0xfff0000002027810 */ /* 0x000fce0007ffe0ff */
[----:B------:R-:W-:Y:S05]  /*13b0*/  CALL.REL.NOINC `($__internal_1_$__cuda_sm20_dblrcp_rn_slowpath_v3) ;  /* 0x0000007400bc7944 */ /* 0x000fea0003c00000 */
.L_x_58:
[----:B------:R-:W-:Y:S05]  /*13c0*/  BSYNC.RECONVERGENT B3 ;  /* 0x0000000000037941 */ /* 0x000fea0003800200 */
.L_x_57:
[----:B------:R-:W-:Y:S01]  /*13d0*/  DADD R14, R14, R2 ;  /* 0x000000000e0e7229 */ /* 0x000fe20000000002 */
[----:B------:R-:W-:-:S10]  /*13e0*/  VIADD R28, R28, 0x1 ;  /* 0x000000011c1c7836 */ /* 0x000fd40000000000 */
.L_x_44:
[----:B------:R-:W-:Y:S05]  /*13f0*/  BSYNC.RECONVERGENT B2 ;  /* 0x0000000000027941 */ /* 0x000fea0003800200 */
.L_x_43:
[----:B------:R-:W-:Y:S02]  /*1400*/  ISETP.GE.AND P0, PT, R28, R11, PT ;  /* 0x0000000b1c00720c */ /* 0x000fe40003f06270 */
[----:B------:R-:W-:-:S13]  /*1410*/  ISETP.LT.AND P1, PT, R12, R23, PT ;  /* 0x000000170c00720c */ /* 0x000fda0003f21270 */
[----:B------:R-:W-:Y:S05]  /*1420*/  @!P0 BRA P1, `(.L_x_59) ;  /* 0xfffffff000788947 */ /* 0x000fea000083ffff */
.L_x_42:
[----:B------:R-:W-:Y:S05]  /*1430*/  BSYNC.RECONVERGENT B1 ;  /* 0x0000000000017941 */ /* 0x000fea0003800200 */
.L_x_41:
[----:B------:R-:W-:Y:S01]  /*1440*/  ISETP.GE.AND P0, PT, R12, R23, PT ;  /* 0x000000170c00720c */ /* 0x000fe20003f06270 */
[----:B------:R-:W-:-:S12]  /*1450*/  BSSY.RECONVERGENT B1, `(.L_x_60) ;  /* 0x0000397000017945 */ /* 0x000fd80003800200 */
[----:B------:R-:W-:Y:S05]  /*1460*/  @P0 BRA `(.L_x_61) ;  /* 0x0000003800540947 */ /* 0x000fea0003800000 */
[----:B------:R-:W-:Y:S01]  /*1470*/  IMAD.IADD R0, R12, 0x1, -R23 ;  /* 0x000000010c007824 */ /* 0x000fe200078e0a17 */
[----:B------:R-:W-:Y:S04]  /*1480*/  BSSY.RECONVERGENT B2, `(.L_x_62) ;  /* 0x00001df000027945 */ /* 0x000fe80003800200 */
[----:B------:R-:W-:Y:S01]  /*1490*/  ISETP.GT.U32.AND P0, PT, R0, -0x8, PT ;  /* 0xfffffff80000780c */ /* 0x000fe20003f04070 */
[----:B------:R-:W-:-:S12]  /*14a0*/  IMAD.IADD R0, R23, 0x1, -R12 ;  /* 0x0000000117007824 */ /* 0x000fd800078e0a0c */
[----:B------:R-:W-:Y:S05]  /*14b0*/  @P0 BRA `(.L_x_63) ;  /* 0x0000001c006c0947 */ /* 0x000fea0003800000 */
[----:B------:R-:W-:-:S05]  /*14c0*/  LOP3.LUT R31, R0, 0xfffffff8, RZ, 0xc0, !PT ;  /* 0xfffffff8001f7812 */ /* 0x000fca00078ec0ff */
[----:B------:R-:W-:-:S07]  /*14d0*/  IMAD.MOV R31, RZ, RZ, -R31 ;  /* 0x000000ffff1f7224 */ /* 0x000fce00078e0a1f */
.L_x_112:
[----:B------:R-:W1:Y:S08]  /*14e0*/  LDC.64 R24, c[0x0][0x380] ;  /* 0x0000e000ff187b82 */ /* 0x000e700000000a00 */
[----:B------:R-:W2:Y:S01]  /*14f0*/  LDC.64 R22, c[0x0][0x3a8] ;  /* 0x0000ea00ff167b82 */ /* 0x000ea20000000a00 */
[----:B-1----:R-:W-:-:S05]  /*1500*/  IMAD.WIDE R24, R12, 0x4, R24 ;  /* 0x000000040c187825 */ /* 0x002fca00078e0218 */
[----:B0-----:R-:W3:Y:S01]  /*1510*/  LDG.E R2, desc[UR8][R24.64] ;  /* 0x0000000818027981 */ /* 0x001ee2000c1e1900 */
[----:B------:R-:W-:Y:S01]  /*1520*/  VIADD R31, R31, 0x8 ;  /* 0x000000081f1f7836 */ /* 0x000fe20000000000 */
[----:B------:R-:W-:Y:S01]  /*1530*/  BSSY.RECONVERGENT B3, `(.L_x_64) ;  /* 0x000003a000037945 */ /* 0x000fe20003800200 */
[----:B--2---:R-:W-:-:S03]  /*1540*/  IMAD.WIDE R22, R12, 0x8, R22 ;  /* 0x000000080c167825 */ /* 0x004fc600078e0216 */
[----:B------:R-:W-:Y:S02]  /*1550*/  ISETP.NE.AND P0, PT, R31, RZ, PT ;  /* 0x000000ff1f00720c */ /* 0x000fe40003f05270 */
[----:B---3--:R-:W-:-:S13]  /*1560*/  ISETP.NE.AND P1, PT, R2, R27, PT ;  /* 0x0000001b0200720c */ /* 0x008fda0003f25270 */
[----:B------:R-:W-:Y:S05]  /*1570*/  @!P1 BRA `(.L_x_65) ;  /* 0x0000000000d49947 */ /* 0x000fea0003800000 */
[----:B------:R-:W2:Y:S01]  /*1580*/  LDG.E.64 R2, desc[UR8][R22.64] ;  /* 0x0000000816027981 */ /* 0x000ea2000c1e1b00 */
[----:B------:R-:W-:Y:S01]  /*1590*/  UMOV UR6, 0xa0b5ed8d ;  /* 0xa0b5ed8d00067882 */ /* 0x000fe20000000000 */
[----:B------:R-:W-:Y:S01]  /*15a0*/  UMOV UR7, 0x3eb0c6f7 ;  /* 0x3eb0c6f700077882 */ /* 0x000fe20000000000 */
[----:B------:R-:W-:Y:S01]  /*15b0*/  BSSY.RECONVERGENT B4, `(.L_x_66) ;  /* 0x000001f000047945 */ /* 0x000fe20003800200 */
[----:B------:R-:W-:Y:S02]  /*15c0*/  UMOV UR5, UR7 ;  /* 0x0000000700057c82 */ /* 0x000fe40008000000 */
[----:B------:R-:W-:Y:S01]  /*15d0*/  IMAD.U32 R5, RZ, RZ, UR5 ;  /* 0x00000005ff057e24 */ /* 0x000fe2000f8e00ff */
[----:B--2---:R-:W-:Y:S01]  /*15e0*/  DSETP.MAX.AND P1, P2, R2, UR6, PT ;  /* 0x0000000602007e2a */ /* 0x004fe2000ba2f000 */
[----:B------:R-:W-:Y:S01]  /*15f0*/  MOV R4, R3 ;  /* 0x0000000300047202 */ /* 0x000fe20000000f00 */
[----:B------:R-:W-:-:S04]  /*1600*/  IMAD.MOV.U32 R3, RZ, RZ, 0x3fd80000 ;  /* 0x3fd80000ff037424 */ /* 0x000fc800078e00ff */
[----:B------:R-:W-:Y:S02]  /*1610*/  FSEL R9, R4, UR5, P1 ;  /* 0x0000000504097c08 */ /* 0x000fe40008800000 */
[----:B------:R-:W-:Y:S01]  /*1620*/  SEL R8, R2, UR6, P1 ;  /* 0x0000000602087c07 */ /* 0x000fe20008800000 */
[----:B------:R-:W-:-:S05]  /*1630*/  IMAD.MOV.U32 R2, RZ, RZ, 0x0 ;  /* 0x00000000ff027424 */ /* 0x000fca00078e00ff */
        /* <DEDUP_REMOVED lines=22> */
.L_x_67:
[----:B------:R-:W-:Y:S05]  /*17a0*/  BSYNC.RECONVERGENT B4 ;  /* 0x0000000000047941 */ /* 0x000fea0003800200 */
.L_x_66:
        /* <DEDUP_REMOVED lines=16> */
.L_x_69:
[----:B------:R-:W-:Y:S05]  /*18b0*/  BSYNC.RECONVERGENT B4 ;  /* 0x0000000000047941 */ /* 0x000fea0003800200 */
.L_x_68:
[----:B------:R-:W-:-:S11]  /*18c0*/  DADD R14, R14, R2 ;  /* 0x000000000e0e7229 */ /* 0x000fd60000000002 */
.L_x_65:
[----:B------:R-:W-:Y:S05]  /*18d0*/  BSYNC.RECONVERGENT B3 ;  /* 0x0000000000037941 */ /* 0x000fea0003800200 */
.L_x_64:
[----:B------:R-:W2:Y:S01]  /*18e0*/  LDG.E R2, desc[UR8][R24.64+0x4] ;  /* 0x0000040818027981 */ /* 0x000ea2000c1e1900 */
[----:B------:R-:W-:Y:S01]  /*18f0*/  BSSY.RECONVERGENT B3, `(.L_x_70) ;  /* 0x0000038000037945 */ /* 0x000fe20003800200 */
[----:B--2---:R-:W-:-:S13]  /*1900*/  ISETP.NE.AND P1, PT, R2, R27, PT ;  /* 0x0000001b0200720c */ /* 0x004fda0003f25270 */
        /* <DEDUP_REMOVED lines=8> */
[----:B------:R-:W-:Y:S02]  /*1990*/  IMAD.MOV.U32 R4, RZ, RZ, R3 ;  /* 0x000000ffff047224 */ /* 0x000fe400078e0003 */
[----:B------:R-:W-:-:S03]  /*19a0*/  IMAD.MOV.U32 R3, RZ, RZ, 0x3fd80000 ;  /* 0x3fd80000ff037424 */ /* 0x000fc600078e00ff */
[----:B------:R-:W-:Y:S02]  /*19b0*/  FSEL R9, R4, UR5, P1 ;  /* 0x0000000504097c08 */ /* 0x000fe40008800000 */
[----:B------:R-:W-:Y:S02]  /*19c0*/  SEL R8, R2, UR6, P1 ;  /* 0x0000000602087c07 */ /* 0x000fe40008800000 */
[----:B------:R-:W-:-:S04]  /*19d0*/  MOV R2, 0x0 ;  /* 0x0000000000027802 */ /* 0x000fc80000000f00 */
        /* <DEDUP_REMOVED lines=17> */
[----:B------:R-:W-:Y:S01]  /*1af0*/  MOV R32, 0x1b20 ;  /* 0x00001b2000207802 */ /* 0x000fe20000000f00 */
[----:B------:R-:W-:-:S07]  /*1b00*/  IMAD.MOV.U32 R10, RZ, RZ, R36 ;  /* 0x000000ffff0a7224 */ /* 0x000fce00078e0024 */
[----:B------:R-:W-:Y:S05]  /*1b10*/  CALL.REL.NOINC `($__internal_3_$__cuda_sm20_dsqrt_rn_f64_mediumpath_v1) ;  /* 0x0000007400f47944 */ /* 0x000fea0003c00000 */
[----:B------:R-:W-:Y:S01]  /*1b20*/  MOV R34, R2 ;  /* 0x0000000200227202 */ /* 0x000fe20000000f00 */
[----:B------:R-:W-:-:S07]  /*1b30*/  IMAD.MOV.U32 R35, RZ, RZ, R3 ;  /* 0x000000ffff237224 */ /* 0x000fce00078e0003 */
.L_x_73:
[----:B------:R-:W-:Y:S05]  /*1b40*/  BSYNC.RECONVERGENT B4 ;  /* 0x0000000000047941 */ /* 0x000fea0003800200 */
.L_x_72:
        /* <DEDUP_REMOVED lines=13> */
[----:B------:R-:W-:Y:S02]  /*1c20*/  IMAD.MOV.U32 R3, RZ, RZ, R35 ;  /* 0x000000ffff037224 */ /* 0x000fe400078e0023 */
[----:B------:R-:W-:-:S07]  /*1c30*/  VIADD R2, R2, 0xfff00000 ;  /* 0xfff0000002027836 */ /* 0x000fce0000000000 */
[----:B------:R-:W-:Y:S05]  /*1c40*/  CALL.REL.NOINC `($__internal_1_$__cuda_sm20_dblrcp_rn_slowpath_v3) ;  /* 0x0000006c00987944 */ /* 0x000fea0003c00000 */
.L_x_75:
[----:B------:R-:W-:Y:S05]  /*1c50*/  BSYNC.RECONVERGENT B4 ;  /* 0x0000000000047941 */ /* 0x000fea0003800200 */
.L_x_74:
[----:B------:R-:W-:-:S11]  /*1c60*/  DADD R14, R14, R2 ;  /* 0x000000000e0e7229 */ /* 0x000fd60000000002 */
.L_x_71:
[----:B------:R-:W-:Y:S05]  /*1c70*/  BSYNC.RECONVERGENT B3 ;  /* 0x0000000000037941 */ /* 0x000fea0003800200 */
.L_x_70:
        /* <DEDUP_REMOVED lines=38> */
.L_x_79:
[----:B------:R-:W-:Y:S05]  /*1ee0*/  BSYNC.RECONVERGENT B4 ;  /* 0x0000000000047941 */ /* 0x000fea0003800200 */
.L_x_78:
        /* <DEDUP_REMOVED lines=16> */
.L_x_81:
[----:B------:R-:W-:Y:S05]  /*1ff0*/  BSYNC.RECONVERGENT B4 ;  /* 0x0000000000047941 */ /* 0x000fea0003800200 */
.L_x_80:
[----:B------:R-:W-:-:S11]  /*2000*/  DADD R14, R14, R2 ;  /* 0x000000000e0e7229 */ /* 0x000fd60000000002 */
.L_x_77:
[----:B------:R-:W-:Y:S05]  /*2010*/  BSYNC.RECONVERGENT B3 ;  /* 0x0000000000037941 */ /* 0x000fea0003800200 */
.L_x_76:
        /* <DEDUP_REMOVED lines=38> */
.L_x_85:
[----:B------:R-:W-:Y:S05]  /*2280*/  BSYNC.RECONVERGENT B4 ;  /* 0x0000000000047941 */ /* 0x000fea0003800200 */
.L_x_84:
        /* <DEDUP_REMOVED lines=16> */
.L_x_87:
[----:B------:R-:W-:Y:S05]  /*2390*/  BSYNC.RECONVERGENT B4 ;  /* 0x0000000000047941 */ /* 0x000fea0003800200 */
.L_x_86:
[----:B------:R-:W-:-:S11]  /*23a0*/  DADD R14, R14, R2 ;  /* 0x000000000e0e7229 */ /* 0x000fd60000000002 */
.L_x_83:
[----:B------:R-:W-:Y:S05]  /*23b0*/  BSYNC.RECONVERGENT B3 ;  /* 0x0000000000037941 */ /* 0x000fea0003800200 */
.L_x_82:
        /* <DEDUP_REMOVED lines=38> */
.L_x_91:
[----:B------:R-:W-:Y:S05]  /*2620*/  BSYNC.RECONVERGENT B4 ;  /* 0x0000000000047941 */ /* 0x000fea0003800200 */
.L_x_90:
        /* <DEDUP_REMOVED lines=16> */
.L_x_93:
[----:B------:R-:W-:Y:S05]  /*2730*/  BSYNC.RECONVERGENT B4 ;  /* 0x0000000000047941 */ /* 0x000fea0003800200 */
.L_x_92:
[----:B------:R-:W-:-:S11]  /*2740*/  DADD R14, R14, R2 ;  /* 0x000000000e0e7229 */ /* 0x000fd60000000002 */
.L_x_89:
[----:B------:R-:W-:Y:S05]  /*2750*/  BSYNC.RECONVERGENT B3 ;  /* 0x0000000000037941 */ /* 0x000fea0003800200 */
.L_x_88:
        /* <DEDUP_REMOVED lines=38> */
.L_x_97:
[----:B------:R-:W-:Y:S05]  /*29c0*/  BSYNC.RECONVERGENT B4 ;  /* 0x0000000000047941 */ /* 0x000fea0003800200 */
.L_x_96:
        /* <DEDUP_REMOVED lines=16> */
.L_x_99:
[----:B------:R-:W-:Y:S05]  /*2ad0*/  BSYNC.RECONVERGENT B4 ;  /* 0x0000000000047941 */ /* 0x000fea0003800200 */
.L_x_98:
[----:B------:R-:W-:-:S11]  /*2ae0*/  DADD R14, R14, R2 ;  /* 0x000000000e0e7229 */ /* 0x000fd60000000002 */
.L_x_95:
[----:B------:R-:W-:Y:S05]  /*2af0*/  BSYNC.RECONVERGENT B3 ;  /* 0x0000000000037941 */ /* 0x000fea0003800200 */
.L_x_94:
        /* <DEDUP_REMOVED lines=11> */
[----:B------:R-:W-:Y:S01]  /*2bb0*/  IMAD.MOV.U32 R4, RZ, RZ, R3 ;  /* 0x000000ffff047224 */ /* 0x000fe200078e0003 */
[----:B------:R-:W-:-:S04]  /*2bc0*/  MOV R3, 0x3fd80000 ;  /* 0x3fd8000000037802 */ /* 0x000fc80000000f00 */
        /* <DEDUP_REMOVED lines=25> */
.L_x_103:
[----:B------:R-:W-:Y:S05]  /*2d60*/  BSYNC.RECONVERGENT B4 ;  /* 0x0000000000047941 */ /* 0x000fea0003800200 */
.L_x_102:
        /* <DEDUP_REMOVED lines=16> */
.L_x_105:
[----:B------:R-:W-:Y:S05]  /*2e70*/  BSYNC.RECONVERGENT B4 ;  /* 0x0000000000047941 */ /* 0x000fea0003800200 */
.L_x_104:
[----:B------:R-:W-:-:S11]  /*2e80*/  DADD R14, R14, R2 ;  /* 0x000000000e0e7229 */ /* 0x000fd60000000002 */
.L_x_101:
[----:B------:R-:W-:Y:S05]  /*2e90*/  BSYNC.RECONVERGENT B3 ;  /* 0x0000000000037941 */ /* 0x000fea0003800200 */
.L_x_100:
[----:B------:R-:W2:Y:S01]  /*2ea0*/  LDG.E R24, desc[UR8][R24.64+0x1c] ;  /* 0x00001c0818187981 */ /* 0x000ea2000c1e1900 */
[----:B------:R-:W-:Y:S01]  /*2eb0*/  BSSY.RECONVERGENT B3, `(.L_x_106) ;  /* 0x0000039000037945 */ /* 0x000fe20003800200 */
[----:B--2---:R-:W-:-:S13]  /*2ec0*/  ISETP.NE.AND P1, PT, R24, R27, PT ;  /* 0x0000001b1800720c */ /* 0x004fda0003f25270 */
[----:B------:R-:W-:Y:S05]  /*2ed0*/  @!P1 BRA `(.L_x_107) ;  /* 0x0000000000d89947 */ /* 0x000fea0003800000 */
[----:B------:R-:W2:Y:S01]  /*2ee0*/  LDG.E.64 R22, desc[UR8][R22.64+0x38] ;  /* 0x0000380816167981 */ /* 0x000ea2000c1e1b00 */
[----:B------:R-:W-:Y:S01]  /*2ef0*/  UMOV UR6, 0xa0b5ed8d ;  /* 0xa0b5ed8d00067882 */ /* 0x000fe20000000000 */
[----:B------:R-:W-:Y:S01]  /*2f00*/  UMOV UR7, 0x3eb0c6f7 ;  /* 0x3eb0c6f700077882 */ /* 0x000fe20000000000 */
[----:B------:R-:W-:Y:S01]  /*2f10*/  MOV R32, 0x0 ;  /* 0x0000000000207802 */ /* 0x000fe20000000f00 */
[----:B------:R-:W-:Y:S01]  /*2f20*/  UMOV UR5, UR7 ;  /* 0x0000000700057c82 */ /* 0x000fe20008000000 */
[----:B------:R-:W-:Y:S01]  /*2f30*/  IMAD.MOV.U32 R33, RZ, RZ, 0x3fd80000 ;  /* 0x3fd80000ff217424 */ /* 0x000fe200078e00ff */
[----:B------:R-:W-:Y:S01]  /*2f40*/  BSSY.RECONVERGENT B4, `(.L_x_108) ;  /* 0x000001d000047945 */ /* 0x000fe20003800200 */
[----:B------:R-:W-:Y:S01]  /*2f50*/  IMAD.U32 R3, RZ, RZ, UR5 ;  /* 0x00000005ff037e24 */ /* 0x000fe2000f8e00ff */
[----:B--2---:R-:W-:Y:S01]  /*2f60*/  DSETP.MAX.AND P1, P2, R22, UR6, PT ;  /* 0x0000000616007e2a */ /* 0x004fe2000ba2f000 */
[----:B------:R-:W-:Y:S02]  /*2f70*/  IMAD.MOV.U32 R2, RZ, RZ, R23 ;  /* 0x000000ffff027224 */ /* 0x000fe400078e0017 */
[----:B------:R-:W-:-:S03]  /*2f80*/  IMAD.MOV.U32 R8, RZ, RZ, R22 ;  /* 0x000000ffff087224 */ /* 0x000fc600078e0016 */
        /* <DEDUP_REMOVED lines=24> */
.L_x_109:
[----:B------:R-:W-:Y:S05]  /*3110*/  BSYNC.RECONVERGENT B4 ;  /* 0x0000000000047941 */ /* 0x000fea0003800200 */
.L_x_108:
        /* <DEDUP_REMOVED lines=16> */
.L_x_111:
[----:B------:R-:W-:Y:S05]  /*3220*/  BSYNC.RECONVERGENT B4 ;  /* 0x0000000000047941 */ /* 0x000fea0003800200 */
.L_x_110:
[----:B------:R-:W-:-:S11]  /*3230*/  DADD R14, R14, R2 ;  /* 0x000000000e0e7229 */ /* 0x000fd60000000002 */
.L_x_107:
[----:B------:R-:W-:Y:S05]  /*3240*/  BSYNC.RECONVERGENT B3 ;  /* 0x0000000000037941 */ /* 0x000fea0003800200 */
.L_x_106:
[----:B------:R-:W-:Y:S01]  /*3250*/  VIADD R12, R12, 0x8 ;  /* 0x000000080c0c7836 */ /* 0x000fe20000000000 */
[----:B------:R-:W-:Y:S06]  /*3260*/  @P0 BRA `(.L_x_112) ;  /* 0xffffffe0009c0947 */ /* 0x000fec000383ffff */
.L_x_63:
[----:B------:R-:W-:Y:S05]  /*3270*/  BSYNC.RECONVERGENT B2 ;  /* 0x0000000000027941 */ /* 0x000fea0003800200 */
.L_x_62:
[----:B0-----:R-:W-:-:S13]  /*3280*/  LOP3.LUT P0, R2, R0, 0x7, RZ, 0xc0, !PT ;  /* 0x0000000700027812 */ /* 0x001fda000780c0ff */
[----:B------:R-:W-:Y:S05]  /*3290*/  @!P0 BRA `(.L_x_61) ;  /* 0x0000001800c88947 */ /* 0x000fea0003800000 */
[----:B------:R-:W-:Y:S01]  /*32a0*/  ISETP.GE.U32.AND P0, PT, R2, 0x4, PT ;  /* 0x000000040200780c */ /* 0x000fe20003f06070 */
[----:B------:R-:W-:Y:S01]  /*32b0*/  BSSY.RECONVERGENT B2, `(.L_x_113) ;  /* 0x00000f1000027945 */ /* 0x000fe20003800200 */
[----:B------:R-:W-:-:S11]  /*32c0*/  LOP3.LUT R31, R0, 0x3, RZ, 0xc0, !PT ;  /* 0x00000003001f7812 */ /* 0x000fd600078ec0ff */
[----:B------:R-:W-:Y:S05]  /*32d0*/  @!P0 BRA `(.L_x_114) ;  /* 0x0000000c00b88947 */ /* 0x000fea0003800000 */
[----:B------:R-:W0:Y:S08]  /*32e0*/  LDC.64 R22, c[0x0][0x380] ;  /* 0x0000e000ff167b82 */ /* 0x000e300000000a00 */
[----:B------:R-:W1:Y:S01]  /*32f0*/  LDC.64 R24, c[0x0][0x3a8] ;  /* 0x0000ea00ff187b82 */ /* 0x000e620000000a00 */
[----:B0-----:R-:W-:-:S05]  /*3300*/  IMAD.WIDE R22, R12, 0x4, R22 ;  /* 0x000000040c167825 */ /* 0x001fca00078e0216 */
[----:B------:R-:W2:Y:S01]  /*3310*/  LDG.E R2, desc[UR8][R22.64] ;  /* 0x0000000816027981 */ /* 0x000ea2000c1e1900 */
[----:B------:R-:W-:Y:S01]  /*3320*/  BSSY.RECONVERGENT B3, `(.L_x_115) ;  /* 0x0000039000037945 */ /* 0x000fe20003800200 */
[----:B-1----:R-:W-:Y:S01]  /*3330*/  IMAD.WIDE R24, R12, 0x8, R24 ;  /* 0x000000080c187825 */ /* 0x002fe200078e0218 */
        /* <DEDUP_REMOVED lines=12> */
[----:B------:R-:W-:Y:S01]  /*3400*/  SEL R8, R2, UR6, P0 ;  /* 0x0000000602087c07 */ /* 0x000fe20008000000 */
[----:B------:R-:W-:-:S05]  /*3410*/  IMAD.MOV.U32 R2, RZ, RZ, 0x0 ;  /* 0x00000000ff027424 */ /* 0x000fca00078e00ff */
        /* <DEDUP_REMOVED lines=22> */
.L_x_118:
[----:B------:R-:W-:Y:S05]  /*3580*/  BSYNC.RECONVERGENT B4 ;  /* 0x0000000000047941 */ /* 0x000fea0003800200 */
.L_x_117:
        /* <DEDUP_REMOVED lines=16> */
.L_x_120:
[----:B------:R-:W-:Y:S05]  /*3690*/  BSYNC.RECONVERGENT B4 ;  /* 0x0000000000047941 */ /* 0x000fea0003800200 */
.L_x_119:
[----:B------:R-:W-:-:S11]  /*36a0*/  DADD R14, R14, R2 ;  /* 0x000000000e0e7229 */ /* 0x000fd60000000002 */
.L_x_116:
[----:B------:R-:W-:Y:S05]  /*36b0*/  BSYNC.RECONVERGENT B3 ;  /* 0x0000000000037941 */ /* 0x000fea0003800200 */
.L_x_115:
        /* <DEDUP_REMOVED lines=38> */
.L_x_124:
[----:B------:R-:W-:Y:S05]  /*3920*/  BSYNC.RECONVERGENT B4 ;  /* 0x0000000000047941 */ /* 0x000fea0003800200 */
.L_x_123:
        /* <DEDUP_REMOVED lines=16> */
.L_x_126:
[----:B------:R-:W-:Y:S05]  /*3a30*/  BSYNC.RECONVERGENT B4 ;  /* 0x0000000000047941 */ /* 0x000fea0003800200 */
.L_x_125:
[----:B------:R-:W-:-:S11]  /*3a40*/  DADD R14, R14, R2 ;  /* 0x000000000e0e7229 */ /* 0x000fd60000000002 */
.L_x_122:
[----:B------:R-:W-:Y:S05]  /*3a50*/  BSYNC.RECONVERGENT B3 ;  /* 0x0000000000037941 */ /* 0x000fea0003800200 */
.L_x_121:
        /* <DEDUP_REMOVED lines=38> */
.L_x_130:
[----:B------:R-:W-:Y:S05]  /*3cc0*/  BSYNC.RECONVERGENT B4 ;  /* 0x0000000000047941 */ /* 0x000fea0003800200 */
.L_x_129:
        /* <DEDUP_REMOVED lines=16> */
.L_x_132:
[----:B------:R-:W-:Y:S05]  /*3dd0*/  BSYNC.RECONVERGENT B4 ;  /* 0x0000000000047941 */ /* 0x000fea0003800200 */
.L_x_131:
[----:B------:R-:W-:-:S11]  /*3de0*/  DADD R14, R14, R2 ;  /* 0x000000000e0e7229 */ /* 0x000fd60000000002 */
.L_x_128:
[----:B------:R-:W-:Y:S05]  /*3df0*/  BSYNC.RECONVERGENT B3 ;  /* 0x0000000000037941 */ /* 0x000fea0003800200 */
.L_x_127:
[----:B------:R-:W2:Y:S01]  /*3e00*/  LDG.E R22, desc[UR8][R22.64+0xc] ;  /* 0x00000c0816167981 */ /* 0x000ea2000c1e1900 */
[----:B------:R-:W-:Y:S01]  /*3e10*/  BSSY.RECONVERGENT B3, `(.L_x_133) ;  /* 0x0000039000037945 */ /* 0x000fe20003800200 */
[----:B--2---:R-:W-:-:S13]  /*3e20*/  ISETP.NE.AND P0, PT, R22, R27, PT ;  /* 0x0000001b1600720c */ /* 0x004fda0003f05270 */
[----:B------:R-:W-:Y:S05]  /*3e30*/  @!P0 BRA `(.L_x_134) ;  /* 0x0000000000d88947 */ /* 0x000fea0003800000 */
        /* <DEDUP_REMOVED lines=10> */
[----:B------:R-:W-:-:S04]  /*3ee0*/  MOV R8, R24 ;  /* 0x0000001800087202 */ /* 0x000fc80000000f00 */
        /* <DEDUP_REMOVED lines=24> */
.L_x_136:
[----:B------:R-:W-:Y:S05]  /*4070*/  BSYNC.RECONVERGENT B4 ;  /* 0x0000000000047941 */ /* 0x000fea0003800200 */
.L_x_135:
[----:B------:R-:W0:Y:S01]  /*4080*/  MUFU.RCP64H R3, R25 ;  /* 0x0000001900037308 */ /* 0x000e220000001800 */
[----:B------:R-:W-:Y:S01]  /*4090*/  IADD3 R2, PT, PT, R25, 0x300402, RZ ;  /* 0x0030040219027810 */ /* 0x000fe20007ffe0ff */
[----:B------:R-:W-:Y:S03]  /*40a0*/  BSSY.RECONVERGENT B4, `(.L_x_137) ;  /* 0x000000e000047945 */ /* 0x000fe60003800200 */
[----:B------:R-:W-:Y:S02]  /*40b0*/  FSETP.GEU.AND P0, PT, |R2|, 5.8789094863358348022e-39, PT ;  /* 0x004004020200780b */ /* 0x000fe40003f0e200 */
        /* <DEDUP_REMOVED lines=12> */
.L_x_138:
[----:B------:R-:W-:Y:S05]  /*4180*/  BSYNC.RECONVERGENT B4 ;  /* 0x0000000000047941 */ /* 0x000fea0003800200 */
.L_x_137:
[----:B------:R-:W-:-:S11]  /*4190*/  DADD R14, R14, R2 ;  /* 0x000000000e0e7229 */ /* 0x000fd60000000002 */
.L_x_134:
[----:B------:R-:W-:Y:S05]  /*41a0*/  BSYNC.RECONVERGENT B3 ;  /* 0x0000000000037941 */ /* 0x000fea0003800200 */
.L_x_133:
[----:B------:R-:W-:-:S07]  /*41b0*/  VIADD R12, R12, 0x4 ;  /* 0x000000040c0c7836 */ /* 0x000fce0000000000 */
.L_x_114:
[----:B------:R-:W-:Y:S05]  /*41c0*/  BSYNC.RECONVERGENT B2 ;  /* 0x0000000000027941 */ /* 0x000fea0003800200 */
.L_x_113:
[----:B------:R-:W-:-:S13]  /*41d0*/  ISETP.NE.AND P0, PT, R31, RZ, PT ;  /* 0x000000ff1f00720c */ /* 0x000fda0003f05270 */
[----:B------:R-:W-:Y:S05]  /*41e0*/  @!P0 BRA `(.L_x_61) ;  /* 0x0000000800f48947 */ /* 0x000fea0003800000 */
[----:B------:R-:W-:Y:S01]  /*41f0*/  ISETP.NE.AND P0, PT, R31, 0x1, PT ;  /* 0x000000011f00780c */ /* 0x000fe20003f05270 */
[----:B------:R-:W-:-:S12]  /*4200*/  BSSY.RECONVERGENT B2, `(.L_x_139) ;  /* 0x000007c000027945 */ /* 0x000fd80003800200 */
        /* <DEDUP_REMOVED lines=32> */
[----:B------:R-:W-:Y:S01]  /*4410*/  IADD3 R3, PT, PT, R37, -0x100000, RZ ;  /* 0xfff0000025037810 */ /* 0x000fe20007ffe0ff */
[----:B------:R-:W-:-:S05]  /*4420*/  IMAD.MOV.U32 R2, RZ, RZ, R36 ;  /* 0x000000ffff027224 */ /* 0x000fca00078e0024 */
[----:B------:R-:W-:-:S08]  /*4430*/  DFMA R6, R4, -R4, R8 ;  /* 0x800000040406722b */ /* 0x000fd00000000008 */
[----:B------:R-:W-:Y:S01]  /*4440*/  DFMA R34, R6, R2, R4 ;  /* 0x000000020622722b */ /* 0x000fe20000000004 */
[----:B------:R-:W-:Y:S10]  /*4450*/  @!P0 BRA `(.L_x_144) ;  /* 0x0000000000188947 */ /* 0x000ff40003800000 */
[----:B------:R-:W-:Y:S01]  /*4460*/  IMAD.MOV.U32 R2, RZ, RZ, R32 ;  /* 0x000000ffff027224 */ /* 0x000fe200078e0020 */
[----:B------:R-:W-:Y:S01]  /*4470*/  MOV R32, 0x44a0 ;  /* 0x000044a000207802 */ /* 0x000fe20000000f00 */
[----:B------:R-:W-:-:S07]  /*4480*/  IMAD.MOV.U32 R10, RZ, RZ, R36 ;  /* 0x000000ffff0a7224 */ /* 0x000fce00078e0024 */
[----:B------:R-:W-:Y:S05]  /*4490*/  CALL.REL.NOINC `($__internal_3_$__cuda_sm20_dsqrt_rn_f64_mediumpath_v1) ;  /* 0x0000004c00947944 */ /* 0x000fea0003c00000 */
[----:B------:R-:W-:Y:S01]  /*44a0*/  IMAD.MOV.U32 R34, RZ, RZ, R2 ;  /* 0x000000ffff227224 */ /* 0x000fe200078e0002 */
[----:B------:R-:W-:-:S07]  /*44b0*/  MOV R35, R3 ;  /* 0x0000000300237202 */ /* 0x000fce0000000f00 */
.L_x_144:
[----:B------:R-:W-:Y:S05]  /*44c0*/  BSYNC.RECONVERGENT B4 ;  /* 0x0000000000047941 */ /* 0x000fea0003800200 */
.L_x_143:
        /* <DEDUP_REMOVED lines=16> */
.L_x_146:
[----:B------:R-:W-:Y:S05]  /*45d0*/  BSYNC.RECONVERGENT B4 ;  /* 0x0000000000047941 */ /* 0x000fea0003800200 */
.L_x_145:
[----:B------:R-:W-:-:S11]  /*45e0*/  DADD R14, R14, R2 ;  /* 0x000000000e0e7229 */ /* 0x000fd60000000002 */
.L_x_142:
[----:B------:R-:W-:Y:S05]  /*45f0*/  BSYNC.RECONVERGENT B3 ;  /* 0x0000000000037941 */ /* 0x000fea0003800200 */
.L_x_141:
        /* <DEDUP_REMOVED lines=9> */
[----:B------:R-:W-:Y:S01]  /*4690*/  MOV R33, 0x3fd80000 ;  /* 0x3fd8000000217802 */ /* 0x000fe20000000f00 */
[----:B------:R-:W-:Y:S01]  /*46a0*/  IMAD.U32 R3, RZ, RZ, UR5 ;  /* 0x00000005ff037e24 */ /* 0x000fe2000f8e00ff */
[----:B------:R-:W-:Y:S01]  /*46b0*/  BSSY.RECONVERGENT B4, `(.L_x_149) ;  /* 0x000001c000047945 */ /* 0x000fe20003800200 */
[----:B--2---:R-:W-:Y:S01]  /*46c0*/  DSETP.MAX.AND P0, P1, R24, UR6, PT ;  /* 0x0000000618007e2a */ /* 0x004fe2000b90f000 */
[----:B------:R-:W-:Y:S01]  /*46d0*/  MOV R2, R25 ;  /* 0x0000001900027202 */ /* 0x000fe20000000f00 */
[----:B------:R-:W-:-:S04]  /*46e0*/  IMAD.MOV.U32 R8, RZ, RZ, R24 ;  /* 0x000000ffff087224 */ /* 0x000fc800078e0018 */
        /* <DEDUP_REMOVED lines=24> */
.L_x_150:
[----:B------:R-:W-:Y:S05]  /*4870*/  BSYNC.RECONVERGENT B4 ;  /* 0x0000000000047941 */ /* 0x000fea0003800200 */
.L_x_149:
        /* <DEDUP_REMOVED lines=16> */
.L_x_152:
[----:B------:R-:W-:Y:S05]  /*4980*/  BSYNC.RECONVERGENT B4 ;  /* 0x0000000000047941 */ /* 0x000fea0003800200 */
.L_x_151:
[----:B------:R-:W-:-:S11]  /*4990*/  DADD R14, R14, R2 ;  /* 0x000000000e0e7229 */ /* 0x000fd60000000002 */
.L_x_148:
[----:B------:R-:W-:Y:S05]  /*49a0*/  BSYNC.RECONVERGENT B3 ;  /* 0x0000000000037941 */ /* 0x000fea0003800200 */
.L_x_147:
[----:B------:R-:W-:-:S07]  /*49b0*/  VIADD R12, R12, 0x2 ;  /* 0x000000020c0c7836 */ /* 0x000fce0000000000 */
.L_x_140:
[----:B------:R-:W-:Y:S05]  /*49c0*/  BSYNC.RECONVERGENT B2 ;  /* 0x0000000000027941 */ /* 0x000fea0003800200 */
.L_x_139:
[----:B------:R-:W-:-:S04]  /*49d0*/  LOP3.LUT R0, R0, 0x1, RZ, 0xc0, !PT ;  /* 0x0000000100007812 */ /* 0x000fc800078ec0ff */
[----:B------:R-:W-:-:S13]  /*49e0*/  ISETP.NE.U32.AND P0, PT, R0, 0x1, PT ;  /* 0x000000010000780c */ /* 0x000fda0003f05070 */
[----:B------:R-:W-:Y:S05]  /*49f0*/  @P0 BRA `(.L_x_61) ;  /* 0x0000000000f00947 */ /* 0x000fea0003800000 */
[----:B------:R-:W0:Y:S02]  /*4a00*/  LDC.64 R2, c[0x0][0x380] ;  /* 0x0000e000ff027b82 */ /* 0x000e240000000a00 */
[----:B0-----:R-:W-:-:S06]  /*4a10*/  IMAD.WIDE R2, R12, 0x4, R2 ;  /* 0x000000040c027825 */ /* 0x001fcc00078e0202 */
[----:B------:R-:W2:Y:S02]  /*4a20*/  LDG.E R2, desc[UR8][R2.64] ;  /* 0x0000000802027981 */ /* 0x000ea4000c1e1900 */
[----:B--2---:R-:W-:-:S13]  /*4a30*/  ISETP.NE.AND P0, PT, R2, R27, PT ;  /* 0x0000001b0200720c */ /* 0x004fda0003f05270 */
[----:B------:R-:W-:Y:S05]  /*4a40*/  @!P0 BRA `(.L_x_61) ;  /* 0x0000000000dc8947 */ /* 0x000fea0003800000 */
[----:B------:R-:W0:Y:S02]  /*4a50*/  LDC.64 R2, c[0x0][0x3a8] ;  /* 0x0000ea00ff027b82 */ /* 0x000e240000000a00 */
[----:B0-----:R-:W-:-:S06]  /*4a60*/  IMAD.WIDE R2, R12, 0x8, R2 ;  /* 0x000000080c027825 */ /* 0x001fcc00078e0202 */
[----:B------:R-:W2:Y:S01]  /*4a70*/  LDG.E.64 R2, desc[UR8][R2.64] ;  /* 0x0000000802027981 */ /* 0x000ea2000c1e1b00 */
[----:B------:R-:W-:Y:S01]  /*4a80*/  UMOV UR6, 0xa0b5ed8d ;  /* 0xa0b5ed8d00067882 */ /* 0x000fe20000000000 */
[----:B------:R-:W-:Y:S01]  /*4a90*/  UMOV UR7, 0x3eb0c6f7 ;  /* 0x3eb0c6f700077882 */ /* 0x000fe20000000000 */
[----:B------:R-:W-:Y:S01]  /*4aa0*/  IMAD.MOV.U32 R5, RZ, RZ, 0x3fd80000 ;  /* 0x3fd80000ff057424 */ /* 0x000fe200078e00ff */
[----:B------:R-:W-:Y:S01]  /*4ab0*/  UMOV UR5, UR7 ;  /* 0x0000000700057c82 */ /* 0x000fe20008000000 */
[----:B------:R-:W-:Y:S01]  /*4ac0*/  BSSY.RECONVERGENT B2, `(.L_x_153) ;  /* 0x000001d000027945 */ /* 0x000fe20003800200 */
[----:B------:R-:W-:Y:S01]  /*4ad0*/  IMAD.U32 R4, RZ, RZ, UR5 ;  /* 0x00000005ff047e24 */ /* 0x000fe2000f8e00ff */
[----:B--2---:R-:W-:Y:S01]  /*4ae0*/  DSETP.MAX.AND P0, P1, R2, UR6, PT ;  /* 0x0000000602007e2a */ /* 0x004fe2000b90f000 */
[----:B------:R-:W-:-:S05]  /*4af0*/  IMAD.MOV.U32 R0, RZ, RZ, R3 ;  /* 0x000000ffff007224 */ /* 0x000fca00078e0003 */
[----:B------:R-:W-:Y:S02]  /*4b00*/  FSEL R9, R0, UR5, P0 ;  /* 0x0000000500097c08 */ /* 0x000fe40008000000 */
[----:B------:R-:W-:-:S06]  /*4b10*/  SEL R8, R2, UR6, P0 ;  /* 0x0000000602087c07 */ /* 0x000fcc0008000000 */
[----:B------:R-:W-:Y:S02]  /*4b20*/  @P1 LOP3.LUT R9, R4, 0x80000, RZ, 0xfc, !PT ;  /* 0x0008000004091812 */ /* 0x000fe400078efcff */
[----:B------:R-:W-:-:S04]  /*4b30*/  MOV R4, 0x0 ;  /* 0x0000000000047802 */ /* 0x000fc80000000f00 */
        /* <DEDUP_REMOVED lines=21> */
.L_x_154:
[----:B------:R-:W-:Y:S05]  /*4c90*/  BSYNC.RECONVERGENT B2 ;  /* 0x0000000000027941 */ /* 0x000fea0003800200 */
.L_x_153:
        /* <DEDUP_REMOVED lines=16> */
.L_x_156:
[----:B------:R-:W-:Y:S05]  /*4da0*/  BSYNC.RECONVERGENT B2 ;  /* 0x0000000000027941 */ /* 0x000fea0003800200 */
.L_x_155:
[----:B------:R-:W-:-:S11]  /*4db0*/  DADD R14, R14, R2 ;  /* 0x000000000e0e7229 */ /* 0x000fd60000000002 */
.L_x_61:
[----:B------:R-:W-:Y:S05]  /*4dc0*/  BSYNC.RECONVERGENT B1 ;  /* 0x0000000000017941 */ /* 0x000fea0003800200 */
.L_x_60:
[----:B------:R-:W-:Y:S01]  /*4dd0*/  ISETP.GE.AND P0, PT, R28, R11, PT ;  /* 0x0000000b1c00720c */ /* 0x000fe20003f06270 */
[----:B------:R-:W-:-:S12]  /*4de0*/  BSSY.RECONVERGENT B1, `(.L_x_157) ;  /* 0x0000398000017945 */ /* 0x000fd80003800200 */
[----:B------:R-:W-:Y:S05]  /*4df0*/  @P0 BRA `(.L_x_158) ;  /* 0x0000003800580947 */ /* 0x000fea0003800000 */
[----:B------:R-:W-:Y:S01]  /*4e00*/  IMAD.IADD R0, R28, 0x1, -R11 ;  /* 0x000000011c007824 */ /* 0x000fe200078e0a0b */
[----:B------:R-:W-:Y:S01]  /*4e10*/  BSSY.RECONVERGENT B2, `(.L_x_159) ;  /* 0x00001df000027945 */ /* 0x000fe20003800200 */
[----:B------:R-:W-:-:S03]  /*4e20*/  IMAD.IADD R11, R11, 0x1, -R28 ;  /* 0x000000010b0b7824 */ /* 0x000fc600078e0a1c */
[----:B------:R-:W-:-:S13]  /*4e30*/  ISETP.GT.U32.AND P0, PT, R0, -0x8, PT ;  /* 0xfffffff80000780c */ /* 0x000fda0003f04070 */
[----:B------:R-:W-:Y:S05]  /*4e40*/  @P0 BRA `(.L_x_160) ;  /* 0x0000001c006c0947 */ /* 0x000fea0003800000 */
[----:B------:R-:W-:-:S07]  /*4e50*/  IMAD.MOV.U32 R0, RZ, RZ, RZ ;  /* 0x000000ffff007224 */ /* 0x000fce00078e00ff */
.L_x_209:
[----:B------:R-:W1:Y:S08]  /*4e60*/  LDC.64 R24, c[0x0][0x380] ;  /* 0x0000e000ff187b82 */ /* 0x000e700000000a00 */
[----:B------:R-:W2:Y:S01]  /*4e70*/  LDC.64 R22, c[0x0][0x3a8] ;  /* 0x0000ea00ff167b82 */ /* 0x000ea20000000a00 */
[----:B-1----:R-:W-:-:S05]  /*4e80*/  IMAD.WIDE R24, R28, 0x4, R24 ;  /* 0x000000041c187825 */ /* 0x002fca00078e0218 */
[----:B0-----:R-:W3:Y:S01]  /*4e90*/  LDG.E R2, desc[UR8][R24.64] ;  /* 0x0000000818027981 */ /* 0x001ee2000c1e1900 */
[----:B------:R-:W-:Y:S01]  /*4ea0*/  BSSY.RECONVERGENT B3, `(.L_x_161) ;  /* 0x0000039000037945 */ /* 0x000fe20003800200 */
[----:B--2---:R-:W-:Y:S01]  /*4eb0*/  IMAD.WIDE R22, R28, 0x8, R22 ;  /* 0x000000081c167825 */ /* 0x004fe200078e0216 */
[----:B---3--:R-:W-:-:S13]  /*4ec0*/  ISETP.NE.AND P0, PT, R2, R29, PT ;  /* 0x0000001d0200720c */ /* 0x008fda0003f05270 */
        /* <DEDUP_REMOVED lines=10> */
[----:B------:R-:W-:-:S05]  /*4f70*/  MOV R4, R3 ;  /* 0x0000000300047202 */ /* 0x000fca0000000f00 */
        /* <DEDUP_REMOVED lines=24> */
.L_x_164:
[----:B------:R-:W-:Y:S05]  /*5100*/  BSYNC.RECONVERGENT B4 ;  /* 0x0000000000047941 */ /* 0x000fea0003800200 */
.L_x_163:
        /* <DEDUP_REMOVED lines=16> */
.L_x_166:
[----:B------:R-:W-:Y:S05]  /*5210*/  BSYNC.RECONVERGENT B4 ;  /* 0x0000000000047941 */ /* 0x000fea0003800200 */
.L_x_165:
[----:B------:R-:W-:-:S11]  /*5220*/  DADD R14, R14, R2 ;  /* 0x000000000e0e7229 */ /* 0x000fd60000000002 */
.L_x_162:
[----:B------:R-:W-:Y:S05]  /*5230*/  BSYNC.RECONVERGENT B3 ;  /* 0x0000000000037941 */ /* 0x000fea0003800200 */
.L_x_161:
        /* <DEDUP_REMOVED lines=38> */
.L_x_170:
[----:B------:R-:W-:Y:S05]  /*54a0*/  BSYNC.RECONVERGENT B4 ;  /* 0x0000000000047941 */ /* 0x000fea0003800200 */
.L_x_169:
        /* <DEDUP_REMOVED lines=16> */
.L_x_172:
[----:B------:R-:W-:Y:S05]  /*55b0*/  BSYNC.RECONVERGENT B4 ;  /* 0x0000000000047941 */ /* 0x000fea0003800200 */
.L_x_171:
[----:B------:R-:W-:-:S11]  /*55c0*/  DADD R14, R14, R2 ;  /* 0x000000000e0e7229 */ /* 0x000fd60000000002 */
.L_x_168:
[----:B------:R-:W-:Y:S05]  /*55d0*/  BSYNC.RECONVERGENT B3 ;  /* 0x0000000000037941 */ /* 0x000fea0003800200 */
.L_x_167:
        /* <DEDUP_REMOVED lines=38> */
.L_x_176:
[----:B------:R-:W-:Y:S05]  /*5840*/  BSYNC.RECONVERGENT B4 ;  /* 0x0000000000047941 */ /* 0x000fea0003800200 */
.L_x_175:
        /* <DEDUP_REMOVED lines=16> */
.L_x_178:
[----:B------:R-:W-:Y:S05]  /*5950*/  BSYNC.RECONVERGENT B4 ;  /* 0x0000000000047941 */ /* 0x000fea0003800200 */
.L_x_177:
[----:B------:R-:W-:-:S11]  /*5960*/  DADD R14, R14, R2 ;  /* 0x000000000e0e7229 */ /* 0x000fd60000000002 */
.L_x_174:
[----:B------:R-:W-:Y:S05]  /*5970*/  BSYNC.RECONVERGENT B3 ;  /* 0x0000000000037941 */ /* 0x000fea0003800200 */
.L_x_173:
        /* <DEDUP_REMOVED lines=38> */
.L_x_182:
[----:B------:R-:W-:Y:S05]  /*5be0*/  BSYNC.RECONVERGENT B4 ;  /* 0x0000000000047941 */ /* 0x000fea0003800200 */
.L_x_181:
        /* <DEDUP_REMOVED lines=16> */
.L_x_184:
[----:B------:R-:W-:Y:S05]  /*5cf0*/  BSYNC.RECONVERGENT B4 ;  /* 0x0000000000047941 */ /* 0x000fea0003800200 */
.L_x_183:
[----:B------:R-:W-:-:S11]  /*5d00*/  DADD R14, R14, R2 ;  /* 0x000000000e0e7229 */ /* 0x000fd60000000002 */
.L_x_180:
[----:B------:R-:W-:Y:S05]  /*5d10*/  BSYNC.RECONVERGENT B3 ;  /* 0x0000000000037941 */ /* 0x000fea0003800200 */
.L_x_179:
        /* <DEDUP_REMOVED lines=38> */
.L_x_188:
[----:B------:R-:W-:Y:S05]  /*5f80*/  BSYNC.RECONVERGENT B4 ;  /* 0x0000000000047941 */ /* 0x000fea0003800200 */
.L_x_187:
        /* <DEDUP_REMOVED lines=16> */
.L_x_190:
[----:B------:R-:W-:Y:S05]  /*6090*/  BSYNC.RECONVERGENT B4 ;  /* 0x0000000000047941 */ /* 0x000fea0003800200 */
.L_x_189:
[----:B------:R-:W-:-:S11]  /*60a0*/  DADD R14, R14, R2 ;  /* 0x000000000e0e7229 */ /* 0x000fd60000000002 */
.L_x_186:
[----:B------:R-:W-:Y:S05]  /*60b0*/  BSYNC.RECONVERGENT B3 ;  /* 0x0000000000037941 */ /* 0x000fea0003800200 */
.L_x_185:
        /* <DEDUP_REMOVED lines=38> */
.L_x_194:
[----:B------:R-:W-:Y:S05]  /*6320*/  BSYNC.RECONVERGENT B4 ;  /* 0x0000000000047941 */ /* 0x000fea0003800200 */
.L_x_193:
        /* <DEDUP_REMOVED lines=16> */
.L_x_196:
[----:B------:R-:W-:Y:S05]  /*6430*/  BSYNC.RECONVERGENT B4 ;  /* 0x0000000000047941 */ /* 0x000fea0003800200 */
.L_x_195:
[----:B------:R-:W-:-:S11]  /*6440*/  DADD R14, R14, R2 ;  /* 0x000000000e0e7229 */ /* 0x000fd60000000002 */
.L_x_192:
[----:B------:R-:W-:Y:S05]  /*6450*/  BSYNC.RECONVERGENT B3 ;  /* 0x0000000000037941 */ /* 0x000fea0003800200 */
.L_x_191:
        /* <DEDUP_REMOVED lines=38> */
.L_x_200:
[----:B------:R-:W-:Y:S05]  /*66c0*/  BSYNC.RECONVERGENT B4 ;  /* 0x0000000000047941 */ /* 0x000fea0003800200 */
.L_x_199:
        /* <DEDUP_REMOVED lines=16> */
.L_x_202:
[----:B------:R-:W-:Y:S05]  /*67d0*/  BSYNC.RECONVERGENT B4 ;  /* 0x0000000000047941 */ /* 0x000fea0003800200 */
.L_x_201:
[----:B------:R-:W-:-:S11]  /*67e0*/  DADD R14, R14, R2 ;  /* 0x000000000e0e7229 */ /* 0x000fd60000000002 */
.L_x_198:
[----:B------:R-:W-:Y:S05]  /*67f0*/  BSYNC.RECONVERGENT B3 ;  /* 0x0000000000037941 */ /* 0x000fea0003800200 */
.L_x_197:
        /* <DEDUP_REMOVED lines=39> */
.L_x_206:
[----:B------:R-:W-:Y:S05]  /*6a70*/  BSYNC.RECONVERGENT B4 ;  /* 0x0000000000047941 */ /* 0x000fea0003800200 */
.L_x_205:
        /* <DEDUP_REMOVED lines=16> */
.L_x_208:
[----:B------:R-:W-:Y:S05]  /*6b80*/  BSYNC.RECONVERGENT B4 ;  /* 0x0000000000047941 */ /* 0x000fea0003800200 */
.L_x_207:
[----:B------:R-:W-:-:S11]  /*6b90*/  DADD R14, R14, R2 ;  /* 0x000000000e0e7229 */ /* 0x000fd60000000002 */
.L_x_204:
[----:B------:R-:W-:Y:S05]  /*6ba0*/  BSYNC.RECONVERGENT B3 ;  /* 0x0000000000037941 */ /* 0x000fea0003800200 */
.L_x_203:
[----:B------:R-:W-:Y:S01]  /*6bb0*/  VIADD R0, R0, 0x8 ;  /* 0x0000000800007836 */ /* 0x000fe20000000000 */
[----:B------:R-:W-:Y:S01]  /*6bc0*/  LOP3.LUT R3, R11, 0xfffffff8, RZ, 0xc0, !PT ;  /* 0xfffffff80b037812 */ /* 0x000fe200078ec0ff */
[----:B------:R-:W-:-:S03]  /*6bd0*/  VIADD R28, R28, 0x8 ;  /* 0x000000081c1c7836 */ /* 0x000fc60000000000 */
[----:B------:R-:W-:-:S13]  /*6be0*/  ISETP.NE.AND P0, PT, R0, R3, PT ;  /* 0x000000030000720c */ /* 0x000fda0003f05270 */
[----:B------:R-:W-:Y:S05]  /*6bf0*/  @P0 BRA `(.L_x_209) ;  /* 0xffffffe000980947 */ /* 0x000fea000383ffff */
.L_x_160:
[----:B------:R-:W-:Y:S05]  /*6c00*/  BSYNC.RECONVERGENT B2 ;  /* 0x0000000000027941 */ /* 0x000fea0003800200 */
.L_x_159:
[----:B------:R-:W-:-:S13]  /*6c10*/  LOP3.LUT P0, R0, R11, 0x7, RZ, 0xc0, !PT ;  /* 0x000000070b007812 */ /* 0x000fda000780c0ff */
[----:B------:R-:W-:Y:S05]  /*6c20*/  @!P0 BRA `(.L_x_158) ;  /* 0x0000001800cc8947 */ /* 0x000fea0003800000 */
[----:B------:R-:W-:Y:S01]  /*6c30*/  ISETP.GE.U32.AND P0, PT, R0, 0x4, PT ;  /* 0x000000040000780c */ /* 0x000fe20003f06070 */
[----:B------:R-:W-:Y:S01]  /*6c40*/  BSSY.RECONVERGENT B2, `(.L_x_210) ;  /* 0x00000f1000027945 */ /* 0x000fe20003800200 */
[----:B------:R-:W-:-:S11]  /*6c50*/  LOP3.LUT R0, R11, 0x3, RZ, 0xc0, !PT ;  /* 0x000000030b007812 */ /* 0x000fd600078ec0ff */
[----:B------:R-:W-:Y:S05]  /*6c60*/  @!P0 BRA `(.L_x_211) ;  /* 0x0000000c00b88947 */ /* 0x000fea0003800000 */
        /* <DEDUP_REMOVED lines=42> */
.L_x_215:
[----:B------:R-:W-:Y:S05]  /*6f10*/  BSYNC.RECONVERGENT B4 ;  /* 0x0000000000047941 */ /* 0x000fea0003800200 */
.L_x_214:
        /* <DEDUP_REMOVED lines=16> */
.L_x_217:
[----:B------:R-:W-:Y:S05]  /*7020*/  BSYNC.RECONVERGENT B4 ;  /* 0x0000000000047941 */ /* 0x000fea0003800200 */
.L_x_216:
[----:B------:R-:W-:-:S11]  /*7030*/  DADD R14, R14, R2 ;  /* 0x000000000e0e7229 */ /* 0x000fd60000000002 */
.L_x_213:
[----:B------:R-:W-:Y:S05]  /*7040*/  BSYNC.RECONVERGENT B3 ;  /* 0x0000000000037941 */ /* 0x000fea0003800200 */
.L_x_212:
        /* <DEDUP_REMOVED lines=38> */
.L_x_221:
[----:B------:R-:W-:Y:S05]  /*72b0*/  BSYNC.RECONVERGENT B4 ;  /* 0x0000000000047941 */ /* 0x000fea0003800200 */
.L_x_220:
        /* <DEDUP_REMOVED lines=16> */
.L_x_223:
[----:B------:R-:W-:Y:S05]  /*73c0*/  BSYNC.RECONVERGENT B4 ;  /* 0x0000000000047941 */ /* 0x000fea0003800200 */
.L_x_222:
[----:B------:R-:W-:-:S11]  /*73d0*/  DADD R14, R14, R2 ;  /* 0x000000000e0e7229 */ /* 0x000fd60000000002 */
.L_x_219:
[----:B------:R-:W-:Y:S05]  /*73e0*/  BSYNC.RECONVERGENT B3 ;  /* 0x0000000000037941 */ /* 0x000fea0003800200 */
.L_x_218:
        /* <DEDUP_REMOVED lines=38> */
.L_x_227:
[----:B------:R-:W-:Y:S05]  /*7650*/  BSYNC.RECONVERGENT B4 ;  /* 0x0000000000047941 */ /* 0x000fea0003800200 */
.L_x_226:
        /* <DEDUP_REMOVED lines=16> */
.L_x_229:
[----:B------:R-:W-:Y:S05]  /*7760*/  BSYNC.RECONVERGENT B4 ;  /* 0x0000000000047941 */ /* 0x000fea0003800200 */
.L_x_228:
[----:B------:R-:W-:-:S11]  /*7770*/  DADD R14, R14, R2 ;  /* 0x000000000e0e7229 */ /* 0x000fd60000000002 */
.L_x_225:
[----:B------:R-:W-:Y:S05]  /*7780*/  BSYNC.RECONVERGENT B3 ;  /* 0x0000000000037941 */ /* 0x000fea0003800200 */
.L_x_224:
        /* <DEDUP_REMOVED lines=39> */
.L_x_233:
[----:B------:R-:W-:Y:S05]  /*7a00*/  BSYNC.RECONVERGENT B4 ;  /* 0x0000000000047941 */ /* 0x000fea0003800200 */
.L_x_232:
        /* <DEDUP_REMOVED lines=16> */
.L_x_235:
[----:B------:R-:W-:Y:S05]  /*7b10*/  BSYNC.RECONVERGENT B4 ;  /* 0x0000000000047941 */ /* 0x000fea0003800200 */
.L_x_234:
[----:B------:R-:W-:-:S11]  /*7b20*/  DADD R14, R14, R2 ;  /* 0x000000000e0e7229 */ /* 0x000fd60000000002 */
.L_x_231:
[----:B------:R-:W-:Y:S05]  /*7b30*/  BSYNC.RECONVERGENT B3 ;  /* 0x0000000000037941 */ /* 0x000fea0003800200 */
.L_x_230:
[----:B------:R-:W-:-:S07]  /*7b40*/  VIADD R28, R28, 0x4 ;  /* 0x000000041c1c7836 */ /* 0x000fce0000000000 */
.L_x_211:
[----:B------:R-:W-:Y:S05]  /*7b50*/  BSYNC.RECONVERGENT B2 ;  /* 0x0000000000027941 */ /* 0x000fea0003800200 */
.L_x_210:
[----:B------:R-:W-:-:S13]  /*7b60*/  ISETP.NE.AND P0, PT, R0, RZ, PT ;  /* 0x000000ff0000720c */ /* 0x000fda0003f05270 */
[----:B------:R-:W-:Y:S05]  /*7b70*/  @!P0 BRA `(.L_x_158) ;  /* 0x0000000800f88947 */ /* 0x000fea0003800000 */
[----:B------:R-:W-:Y:S01]  /*7b80*/  ISETP.NE.AND P0, PT, R0, 0x1, PT ;  /* 0x000000010000780c */ /* 0x000fe20003f05270 */
[----:B------:R-:W-:-:S12]  /*7b90*/  BSSY.RECONVERGENT B2, `(.L_x_236) ;  /* 0x000007c000027945 */ /* 0x000fd80003800200 */
[----:B------:R-:W-:Y:S05]  /*7ba0*/  @!P0 BRA `(.L_x_237) ;  /* 0x0000000400e88947 */ /* 0x000fea0003800000 */
[----:B------:R-:W1:Y:S08]  /*7bb0*/  LDC.64 R24, c[0x0][0x380] ;  /* 0x0000e000ff187b82 */ /* 0x000e700000000a00 */
[----:B------:R-:W2:Y:S01]  /*7bc0*/  LDC.64 R22, c[0x0][0x3a8] ;  /* 0x0000ea00ff167b82 */ /* 0x000ea20000000a00 */
[----:B-1----:R-:W-:-:S05]  /*7bd0*/  IMAD.WIDE R24, R28, 0x4, R24 ;  /* 0x000000041c187825 */ /* 0x002fca00078e0218 */
[----:B------:R-:W3:Y:S01]  /*7be0*/  LDG.E R0, desc[UR8][R24.64] ;  /* 0x0000000818007981 */ /* 0x000ee2000c1e1900 */
[----:B------:R-:W-:Y:S01]  /*7bf0*/  BSSY.RECONVERGENT B3, `(.L_x_238) ;  /* 0x0000039000037945 */ /* 0x000fe20003800200 */
[----:B--2---:R-:W-:Y:S01]  /*7c00*/  IMAD.WIDE R22, R28, 0x8, R22 ;  /* 0x000000081c167825 */ /* 0x004fe200078e0216 */
[----:B---3--:R-:W-:-:S13]  /*7c10*/  ISETP.NE.AND P0, PT, R0, R29, PT ;  /* 0x0000001d0000720c */ /* 0x008fda0003f05270 */
[----:B------:R-:W-:Y:S05]  /*7c20*/  @!P0 BRA `(.L_x_239) ;  /* 0x0000000000d48947 */ /* 0x000fea0003800000 */
[----:B0-----:R-:W2:Y:S01]  /*7c30*/  LDG.E.64 R2, desc[UR8][R22.64] ;  /* 0x0000000816027981 */ /* 0x001ea2000c1e1b00 */
        /* <DEDUP_REMOVED lines=33> */
.L_x_241:
[----:B------:R-:W-:Y:S05]  /*7e50*/  BSYNC.RECONVERGENT B4 ;  /* 0x0000000000047941 */ /* 0x000fea0003800200 */
.L_x_240:
        /* <DEDUP_REMOVED lines=16> */
.L_x_243:
[----:B------:R-:W-:Y:S05]  /*7f60*/  BSYNC.RECONVERGENT B4 ;  /* 0x0000000000047941 */ /* 0x000fea0003800200 */
.L_x_242:
[----:B------:R-:W-:-:S11]  /*7f70*/  DADD R14, R14, R2 ;  /* 0x000000000e0e7229 */ /* 0x000fd60000000002 */
.L_x_239:
[----:B------:R-:W-:Y:S05]  /*7f80*/  BSYNC.RECONVERGENT B3 ;  /* 0x0000000000037941 */ /* 0x000fea0003800200 */
.L_x_238:
        /* <DEDUP_REMOVED lines=10> */
[----:B0-----:R-:W-:Y:S01]  /*8030*/  IMAD.U32 R2, RZ, RZ, UR5 ;  /* 0x00000005ff027e24 */ /* 0x001fe2000f8e00ff */
        /* <DEDUP_REMOVED lines=28> */
.L_x_247:
[----:B------:R-:W-:Y:S05]  /*8200*/  BSYNC.RECONVERGENT B4 ;  /* 0x0000000000047941 */ /* 0x000fea0003800200 */
.L_x_246:
        /* <DEDUP_REMOVED lines=16> */
.L_x_249:
[----:B------:R-:W-:Y:S05]  /*8310*/  BSYNC.RECONVERGENT B4 ;  /* 0x0000000000047941 */ /* 0x000fea0003800200 */
.L_x_248:
[----:B------:R-:W-:-:S11]  /*8320*/  DADD R14, R14, R2 ;  /* 0x000000000e0e7229 */ /* 0x000fd60000000002 */
.L_x_245:
[----:B------:R-:W-:Y:S05]  /*8330*/  BSYNC.RECONVERGENT B3 ;  /* 0x0000000000037941 */ /* 0x000fea0003800200 */
.L_x_244:
[----:B------:R-:W-:-:S07]  /*8340*/  VIADD R28, R28, 0x2 ;  /* 0x000000021c1c7836 */ /* 0x000fce0000000000 */
.L_x_237:
[----:B------:R-:W-:Y:S05]  /*8350*/  BSYNC.RECONVERGENT B2 ;  /* 0x0000000000027941 */ /* 0x000fea0003800200 */
.L_x_236:
[----:B------:R-:W-:-:S04]  /*8360*/  LOP3.LUT R11, R11, 0x1, RZ, 0xc0, !PT ;  /* 0x000000010b0b7812 */ /* 0x000fc800078ec0ff */
[----:B------:R-:W-:-:S13]  /*8370*/  ISETP.NE.U32.AND P0, PT, R11, 0x1, PT ;  /* 0x000000010b00780c */ /* 0x000fda0003f05070 */
[----:B------:R-:W-:Y:S05]  /*8380*/  @P0 BRA `(.L_x_158) ;  /* 0x0000000000f40947 */ /* 0x000fea0003800000 */
[----:B0-----:R-:W0:Y:S02]  /*8390*/  LDC.64 R2, c[0x0][0x380] ;  /* 0x0000e000ff027b82 */ /* 0x001e240000000a00 */
        /* <DEDUP_REMOVED lines=35> */
[----:B------:R-:W-:Y:S01]  /*85d0*/  MOV R6, R24 ;  /* 0x0000001800067202 */ /* 0x000fe20000000f00 */
[----:B------:R-:W-:Y:S01]  /*85e0*/  IMAD.MOV.U32 R7, RZ, RZ, R25 ;  /* 0x000000ffff077224 */ /* 0x000fe200078e0019 */
[----:B------:R-:W-:Y:S01]  /*85f0*/  MOV R32, 0x8620 ;  /* 0x0000862000207802 */ /* 0x000fe20000000f00 */
[----:B------:R-:W-:-:S07]  /*8600*/  IMAD.MOV.U32 R2, RZ, RZ, R22 ;  /* 0x000000ffff027224 */ /* 0x000fce00078e0016 */
[----:B------:R-:W-:Y:S05]  /*8610*/  CALL.REL.NOINC `($__internal_3_$__cuda_sm20_dsqrt_rn_f64_mediumpath_v1) ;  /* 0x0000000c00347944 */ /* 0x000fea0003c00000 */
[----:B------:R-:W-:Y:S02]  /*8620*/  IMAD.MOV.U32 R6, RZ, RZ, R2 ;  /* 0x000000ffff067224 */ /* 0x000fe400078e0002 */
[----:B------:R-:W-:-:S07]  /*8630*/  IMAD.MOV.U32 R7, RZ, RZ, R3 ;  /* 0x000000ffff077224 */ /* 0x000fce00078e0003 */
.L_x_251:
[----:B------:R-:W-:Y:S05]  /*8640*/  BSYNC.RECONVERGENT B2 ;  /* 0x0000000000027941 */ /* 0x000fea0003800200 */
.L_x_250:
        /* <DEDUP_REMOVED lines=12> */
[----:B------:R-:W-:-:S03]  /*8710*/  MOV R4, 0x8740 ;  /* 0x0000874000047802 */ /* 0x000fc60000000f00 */
[----:B------:R-:W-:-:S07]  /*8720*/  VIADD R2, R2, 0xfff00000 ;  /* 0xfff0000002027836 */ /* 0x000fce0000000000 */
[----:B------:R-:W-:Y:S05]  /*8730*/  CALL.REL.NOINC `($__internal_1_$__cuda_sm20_dblrcp_rn_slowpath_v3) ;  /* 0x0000000000dc7944 */ /* 0x000fea0003c00000 */
.L_x_253:
[----:B------:R-:W-:Y:S05]  /*8740*/  BSYNC.RECONVERGENT B2 ;  /* 0x0000000000027941 */ /* 0x000fea0003800200 */
.L_x_252:
[----:B------:R-:W-:-:S11]  /*8750*/  DADD R14, R14, R2 ;  /* 0x000000000e0e7229 */ /* 0x000fd60000000002 */
.L_x_158:
[----:B------:R-:W-:Y:S05]  /*8760*/  BSYNC.RECONVERGENT B1 ;  /* 0x0000000000017941 */ /* 0x000fea0003800200 */
.L_x_157:
[----:B0-----:R-:W0:Y:S01]  /*8770*/  MUFU.RCP64H R3, R19 ;  /* 0x0000001300037308 */ /* 0x001e220000001800 */
[----:B------:R-:W-:Y:S01]  /*8780*/  IMAD.MOV.U32 R2, RZ, RZ, 0x1 ;  /* 0x00000001ff027424 */ /* 0x000fe200078e00ff */
[----:B------:R-:W-:Y:S05]  /*8790*/  BSSY.RECONVERGENT B0, `(.L_x_254) ;  /* 0x0000014000007945 */ /* 0x000fea0003800200 */
[----:B0-----:R-:W-:-:S08]  /*87a0*/  DFMA R4, -R18, R2, 1 ;  /* 0x3ff000001204742b */ /* 0x001fd00000000102 */
[----:B------:R-:W-:-:S08]  /*87b0*/  DFMA R4, R4, R4, R4 ;  /* 0x000000040404722b */ /* 0x000fd00000000004 */
[----:B------:R-:W-:-:S08]  /*87c0*/  DFMA R4, R2, R4, R2 ;  /* 0x000000040204722b */ /* 0x000fd00000000002 */
[----:B------:R-:W-:-:S08]  /*87d0*/  DFMA R2, -R18, R4, 1 ;  /* 0x3ff000001202742b */ /* 0x000fd00000000104 */
[----:B------:R-:W-:-:S08]  /*87e0*/  DFMA R2, R4, R2, R4 ;  /* 0x000000020402722b */ /* 0x000fd00000000004 */
[----:B------:R-:W-:-:S08]  /*87f0*/  DMUL R4, R2, 2 ;  /* 0x4000000002047828 */ /* 0x000fd00000000000 */
[----:B------:R-:W-:-:S08]  /*8800*/  DFMA R6, -R18, R4, 2 ;  /* 0x400000001206742b */ /* 0x000fd00000000104 */
[----:B------:R-:W-:-:S10]  /*8810*/  DFMA R2, R2, R6, R4 ;  /* 0x000000060202722b */ /* 0x000fd40000000004 */
[----:B------:R-:W-:-:S05]  /*8820*/  FFMA R0, RZ, R19, R3 ;  /* 0x00000013ff007223 */ /* 0x000fca0000000003 */
[----:B------:R-:W-:-:S13]  /*8830*/  FSETP.GT.AND P0, PT, |R0|, 1.469367938527859385e-39, PT ;  /* 0x001000000000780b */ /* 0x000fda0003f04200 */
[----:B------:R-:W-:Y:S05]  /*8840*/  @P0 BRA `(.L_x_255) ;  /* 0x0000000000200947 */ /* 0x000fea0003800000 */
[----:B------:R-:W-:Y:S01]  /*8850*/  IMAD.MOV.U32 R2, RZ, RZ, RZ ;  /* 0x000000ffff027224 */ /* 0x000fe200078e00ff */
[----:B------:R-:W-:Y:S01]  /*8860*/  MOV R3, 0x40000000 ;  /* 0x4000000000037802 */ /* 0x000fe20000000f00 */
[----:B------:R-:W-:Y:S01]  /*8870*/  IMAD.MOV.U32 R4, RZ, RZ, R18 ;  /* 0x000000ffff047224 */ /* 0x000fe200078e0012 */
[----:B------:R-:W-:Y:S01]  /*8880*/  MOV R0, 0x88b0 ;  /* 0x000088b000007802 */ /* 0x000fe20000000f00 */
[----:B------:R-:W-:-:S07]  /*8890*/  IMAD.MOV.U32 R5, RZ, RZ, R19 ;  /* 0x000000ffff057224 */ /* 0x000fce00078e0013 */
[----:B------:R-:W-:Y:S05]  /*88a0*/  CALL.REL.NOINC `($__internal_2_$__cuda_sm20_div_rn_f64_full) ;  /* 0x0000000400247944 */ /* 0x000fea0003c00000 */
[----:B------:R-:W-:Y:S02]  /*88b0*/  IMAD.MOV.U32 R2, RZ, RZ, R6 ;  /* 0x000000ffff027224 */ /* 0x000fe400078e0006 */
[----:B------:R-:W-:-:S07]  /*88c0*/  IMAD.MOV.U32 R3, RZ, RZ, R7 ;  /* 0x000000ffff037224 */ /* 0x000fce00078e0007 */
.L_x_255:
[----:B------:R-:W-:Y:S05]  /*88d0*/  BSYNC.RECONVERGENT B0 ;  /* 0x0000000000007941 */ /* 0x000fea0003800200 */
.L_x_254:
[----:B------:R-:W-:Y:S01]  /*88e0*/  DADD R2, R2, R16 ;  /* 0x0000000002027229 */ /* 0x000fe20000000010 */
[----:B------:R-:W-:Y:S01]  /*88f0*/  MOV R4, 0x80000 ;  /* 0x0008000000047802 */ /* 0x000fe20000000f00 */
[----:B------:R-:W0:Y:S01]  /*8900*/  LDCU.64 UR6, c[0x0][0x3b0] ;  /* 0x00007600ff0677ac */ /* 0x000e220008000a00 */
[----:B------:R-:W-:Y:S02]  /*8910*/  IMAD.MOV.U32 R6, RZ, RZ, 0x80000 ;  /* 0x00080000ff067424 */ /* 0x000fe400078e00ff */
[----:B------:R-:W-:Y:S01]  /*8920*/  VIADD R30, R30, UR4 ;  /* 0x000000041e1e7c36 */ /* 0x000fe20008000000 */
[----:B------:R-:W1:Y:S02]  /*8930*/  LDCU UR5, c[0x0][0x3b8] ;  /* 0x00007700ff0577ac */ /* 0x000e640008000800 */
[----:B------:R-:W-:-:S08]  /*8940*/  DADD R2, R2, -R14 ;  /* 0x0000000002027229 */ /* 0x000fd0000000080e */
[----:B------:R-:W-:-:S08]  /*8950*/  DMUL R2, R18, R2 ;  /* 0x0000000212027228 */ /* 0x000fd00000000000 */
[----:B------:R-:W-:Y:S02]  /*8960*/  DSETP.MAX.AND P0, P1, R2, -1000, PT ;  /* 0xc08f40000200742a */ /* 0x000fe4000390f000 */
[----:B------:R-:W-:-:S04]  /*8970*/  IMAD.MOV.U32 R0, RZ, RZ, R3 ;  /* 0x000000ffff007224 */ /* 0x000fc800078e0003 */
[----:B------:R-:W-:Y:S02]  /*8980*/  SEL R2, R2, RZ, P0 ;  /* 0x000000ff02027207 */ /* 0x000fe40000000000 */
[----:B------:R-:W-:Y:S02]  /*8990*/  FSEL R5, R0, -4.4765625, P0 ;  /* 0xc08f400000057808 */ /* 0x000fe40000000000 */
[----:B0-----:R-:W-:-:S04]  /*89a0*/  IADD3 R26, P0, PT, R26, UR6, RZ ;  /* 0x000000061a1a7c10 */ /* 0x001fc8000ff1e0ff */
[----:B------:R-:W-:Y:S02]  /*89b0*/  @P1 LOP3.LUT R5, R4, 0xc08f4000, RZ, 0xfc, !PT ;  /* 0xc08f400004051812 */ /* 0x000fe400078efcff */
[C---:B------:R-:W-:Y:S02]  /*89c0*/  LEA R4, P1, R20.reuse, UR6, 0x3 ;  /* 0x0000000614047c11 */ /* 0x040fe4000f8218ff */
[----:B------:R-:W-:Y:S01]  /*89d0*/  IADD3.X R27, PT, PT, R13, UR7, RZ, P0, !PT ;  /* 0x000000070d1b7c10 */ /* 0x000fe200087fe4ff */
[----:B------:R-:W-:Y:S01]  /*89e0*/  IMAD.MOV.U32 R3, RZ, RZ, R5 ;  /* 0x000000ffff037224 */ /* 0x000fe200078e0005 */
[----:B------:R-:W-:Y:S02]  /*89f0*/  LEA.HI.X R5, R20, UR7, R21, 0x3, P1 ;  /* 0x0000000714057c11 */ /* 0x000fe400088f1c15 */
[----:B-1----:R-:W-:Y:S01]  /*8a00*/  ISETP.GE.AND P0, PT, R30, UR5, PT ;  /* 0x000000051e007c0c */ /* 0x002fe2000bf06270 */
[----:B------:R-:W-:Y:S02]  /*8a10*/  IMAD.MOV.U32 R0, RZ, RZ, R3 ;  /* 0x000000ffff007224 */ /* 0x000fe400078e0003 */
[----:B------:R-:W-:-:S06]  /*8a20*/  DSETP.MIN.AND P2, P3, R2, 1000, PT ;  /* 0x408f40000200742a */ /* 0x000fcc0003b40000 */
[----:B------:R-:W-:Y:S02]  /*8a30*/  FSEL R7, R0, 4.4765625, P2 ;  /* 0x408f400000077808 */ /* 0x000fe40001000000 */
[----:B------:R-:W-:-:S06]  /*8a40*/  SEL R2, R2, RZ, P2 ;  /* 0x000000ff02027207 */ /* 0x000fcc0001000000 */
[----:B------:R-:W-:-:S04]  /*8a50*/  @P3 LOP3.LUT R7, R6, 0x408f4000, RZ, 0xfc, !PT ;  /* 0x408f400006073812 */ /* 0x000fc800078efcff */
[----:B------:R-:W-:-:S05]  /*8a60*/  MOV R3, R7 ;  /* 0x0000000700037202 */ /* 0x000fca0000000f00 */
[----:B------:R0:W-:Y:S04]  /*8a70*/  STG.E.64 desc[UR8][R26.64], R2 ;  /* 0x000000021a007986 */ /* 0x0001e8000c101b08 */
[----:B------:R0:W-:Y:S01]  /*8a80*/  STG.E.64 desc[UR8][R4.64], R2 ;  /* 0x0000000204007986 */ /* 0x0001e2000c101b08 */
[----:B------:R-:W-:Y:S05]  /*8a90*/  @!P0 BRA `(.L_x_256) ;  /* 0xffffff7400848947 */ /* 0x000fea000383ffff */
[----:B------:R-:W-:Y:S05]  /*8aa0*/  EXIT ;  /* 0x000000000000794d */ /* 0x000fea0003800000 */
        .weak           $__internal_1_$__cuda_sm20_dblrcp_rn_slowpath_v3
        .type           $__internal_1_$__cuda_sm20_dblrcp_rn_slowpath_v3,@function
        .size           $__internal_1_$__cuda_sm20_dblrcp_rn_slowpath_v3,($__internal_2_$__cuda_sm20_div_rn_f64_full - $__internal_1_$__cuda_sm20_dblrcp_rn_slowpath_v3)
$__internal_1_$__cuda_sm20_dblrcp_rn_slowpath_v3:
[----:B------:R-:W-:Y:S01]  /*8ab0*/  IMAD.MOV.U32 R7, RZ, RZ, R3 ;  /* 0x000000ffff077224 */ /* 0x000fe200078e0003 */
[----:B------:R-:W-:Y:S05]  /*8ac0*/  BSSY.RECONVERGENT B0, `(.L_x_257) ;  /* 0x0000023000007945 */ /* 0x000fea0003800200 */
[----:B------:R-:W-:-:S14]  /*8ad0*/  DSETP.GTU.AND P1, PT, |R6|, +INF , PT ;  /* 0x7ff000000600742a */ /* 0x000fdc0003f2c200 */
[----:B------:R-:W-:Y:S05]  /*8ae0*/  @P1 BRA `(.L_x_258) ;  /* 0x0000000000781947 */ /* 0x000fea0003800000 */
[----:B------:R-:W-:-:S05]  /*8af0*/  LOP3.LUT R3, R3, 0x7fffffff, RZ, 0xc0, !PT ;  /* 0x7fffffff03037812 */ /* 0x000fca00078ec0ff */
[----:B------:R-:W-:-:S05]  /*8b00*/  VIADD R5, R3, 0xffffffff ;  /* 0xffffffff03057836 */ /* 0x000fca0000000000 */
[----:B------:R-:W-:-:S13]  /*8b10*/  ISETP.GE.U32.AND P1, PT, R5, 0x7fefffff, PT ;  /* 0x7fefffff0500780c */ /* 0x000fda0003f26070 */
[----:B------:R-:W-:Y:S01]  /*8b20*/  @P1 LOP3.LUT R9, R7, 0x7ff00000, RZ, 0x3c, !PT ;  /* 0x7ff0000007091812 */ /* 0x000fe200078e3cff */
[----:B------:R-:W-:Y:S01]  /*8b30*/  @P1 IMAD.MOV.U32 R8, RZ, RZ, RZ ;  /* 0x000000ffff081224 */ /* 0x000fe200078e00ff */
[----:B------:R-:W-:Y:S06]  /*8b40*/  @P1 BRA `(.L_x_259) ;  /* 0x0000000000681947 */ /* 0x000fec0003800000 */
[----:B------:R-:W-:-:S13]  /*8b50*/  ISETP.GE.U32.AND P1, PT, R3, 0x1000001, PT ;  /* 0x010000010300780c */ /* 0x000fda0003f26070 */
[----:B------:R-:W-:Y:S05]  /*8b60*/  @!P1 BRA `(.L_x_260) ;  /* 0x0000000000349947 */ /* 0x000fea0003800000 */
[----:B------:R-:W-:Y:S01]  /*8b70*/  IADD3 R9, PT, PT, R7, -0x3fe00000, RZ ;  /* 0xc020000007097810 */ /* 0x000fe20007ffe0ff */
[----:B------:R-:W-:-:S03]  /*8b80*/  IMAD.MOV.U32 R8, RZ, RZ, R6 ;  /* 0x000000ffff087224 */ /* 0x000fc600078e0006 */
[----:B------:R-:W0:Y:S03]  /*8b90*/  MUFU.RCP64H R3, R9 ;  /* 0x0000000900037308 */ /* 0x000e260000001800 */
[----:B0-----:R-:W-:-:S08]  /*8ba0*/  DFMA R32, -R8, R2, 1 ;  /* 0x3ff000000820742b */ /* 0x001fd00000000102 */
[----:B------:R-:W-:-:S08]  /*8bb0*/  DFMA R32, R32, R32, R32 ;  /* 0x000000202020722b */ /* 0x000fd00000000020 */
[----:B------:R-:W-:-:S08]  /*8bc0*/  DFMA R32, R2, R32, R2 ;  /* 0x000000200220722b */ /* 0x000fd00000000002 */
[----:B------:R-:W-:-:S08]  /*8bd0*/  DFMA R2, -R8, R32, 1 ;  /* 0x3ff000000802742b */ /* 0x000fd00000000120 */
[----:B------:R-:W-:-:S08]  /*8be0*/  DFMA R2, R32, R2, R32 ;  /* 0x000000022002722b */ /* 0x000fd00000000020 */
[----:B------:R-:W-:-:S08]  /*8bf0*/  DMUL R2, R2, 2.2250738585072013831e-308 ;  /* 0x0010000002027828 */ /* 0x000fd00000000000 */
[----:B------:R-:W-:-:S08]  /*8c00*/  DFMA R6, -R6, R2, 1 ;  /* 0x3ff000000606742b */ /* 0x000fd00000000102 */
[----:B------:R-:W-:-:S08]  /*8c10*/  DFMA R6, R6, R6, R6 ;  /* 0x000000060606722b */ /* 0x000fd00000000006 */
[----:B------:R-:W-:Y:S01]  /*8c20*/  DFMA R8, R2, R6, R2 ;  /* 0x000000060208722b */ /* 0x000fe20000000002 */
[----:B------:R-:W-:Y:S10]  /*8c30*/  BRA `(.L_x_259) ;  /* 0x00000000002c7947 */ /* 0x000ff40003800000 */
.L_x_260:
[----:B------:R-:W-:-:S06]  /*8c40*/  DMUL R6, R6, 8.11296384146066816958e+31 ;  /* 0x4690000006067828 */ /* 0x000fcc0000000000 */
[----:B------:R-:W0:Y:S02]  /*8c50*/  MUFU.RCP64H R3, R7 ;  /* 0x0000000700037308 */ /* 0x000e240000001800 */
[----:B0-----:R-:W-:-:S08]  /*8c60*/  DFMA R8, -R6, R2, 1 ;  /* 0x3ff000000608742b */ /* 0x001fd00000000102 */
[----:B------:R-:W-:-:S08]  /*8c70*/  DFMA R8, R8, R8, R8 ;  /* 0x000000080808722b */ /* 0x000fd00000000008 */
[----:B------:R-:W-:-:S08]  /*8c80*/  DFMA R8, R2, R8, R2 ;  /* 0x000000080208722b */ /* 0x000fd00000000002 */
[----:B------:R-:W-:-:S08]  /*8c90*/  DFMA R2, -R6, R8, 1 ;  /* 0x3ff000000602742b */ /* 0x000fd00000000108 */
[----:B------:R-:W-:-:S08]  /*8ca0*/  DFMA R2, R8, R2, R8 ;  /* 0x000000020802722b */ /* 0x000fd00000000008 */
[----:B------:R-:W-:Y:S01]  /*8cb0*/  DMUL R8, R2, 8.11296384146066816958e+31 ;  /* 0x4690000002087828 */ /* 0x000fe20000000000 */
[----:B------:R-:W-:Y:S10]  /*8cc0*/  BRA `(.L_x_259) ;  /* 0x0000000000087947 */ /* 0x000ff40003800000 */
.L_x_258:
[----:B------:R-:W-:Y:S01]  /*8cd0*/  LOP3.LUT R9, R7, 0x80000, RZ, 0xfc, !PT ;  /* 0x0008000007097812 */ /* 0x000fe200078efcff */
[----:B------:R-:W-:-:S07]  /*8ce0*/  IMAD.MOV.U32 R8, RZ, RZ, R6 ;  /* 0x000000ffff087224 */ /* 0x000fce00078e0006 */
.L_x_259:
[----:B------:R-:W-:Y:S05]  /*8cf0*/  BSYNC.RECONVERGENT B0 ;  /* 0x0000000000007941 */ /* 0x000fea0003800200 */
.L_x_257:
[----:B------:R-:W-:Y:S01]  /*8d00*/  MOV R5, 0x0 ;  /* 0x0000000000057802 */ /* 0x000fe20000000f00 */
[----:B------:R-:W-:Y:S02]  /*8d10*/  IMAD.MOV.U32 R2, RZ, RZ, R8 ;  /* 0x000000ffff027224 */ /* 0x000fe400078e0008 */
[----:B------:R-:W-:Y:S01]  /*8d20*/  IMAD.MOV.U32 R3, RZ, RZ, R9 ;  /* 0x000000ffff037224 */ /* 0x000fe200078e0009 */
[----:B------:R-:W-:Y:S06]  /*8d30*/  RET.REL.NODEC R4 `(_Z37calc_augmented_forman_ricci_curvaturePiS_S_S_S_PdS0_i) ;  /* 0xffffff7004b07950 */ /* 0x000fec0003c3ffff */
        .weak           $__internal_2_$__cuda_sm20_div_rn_f64_full
        .type           $__internal_2_$__cuda_sm20_div_rn_f64_full,@function
        .size           $__internal_2_$__cuda_sm20_div_rn_f64_full,($__internal_3_$__cuda_sm20_dsqrt_rn_f64_mediumpath_v1 - $__internal_2_$__cuda_sm20_div_rn_f64_full)
$__internal_2_$__cuda_sm20_div_rn_f64_full:
[C---:B------:R-:W-:Y:S01]  /*8d40*/  FSETP.GEU.AND P0, PT, |R5|.reuse, 1.469367938527859385e-39, PT ;  /* 0x001000000500780b */ /* 0x040fe20003f0e200 */
[----:B------:R-:W-:Y:S01]  /*8d50*/  IMAD.MOV.U32 R6, RZ, RZ, 0x1 ;  /* 0x00000001ff067424 */ /* 0x000fe200078e00ff */
[----:B------:R-:W-:Y:S01]  /*8d60*/  LOP3.LUT R34, R5, 0x800fffff, RZ, 0xc0, !PT ;  /* 0x800fffff05227812 */ /* 0x000fe200078ec0ff */
[----:B------:R-:W-:Y:S01]  /*8d70*/  IMAD.MOV.U32 R22, RZ, RZ, 0x1ca00000 ;  /* 0x1ca00000ff167424 */ /* 0x000fe200078e00ff */
[C---:B------:R-:W-:Y:S01]  /*8d80*/  FSETP.GEU.AND P2, PT, |R3|.reuse, 1.469367938527859385e-39, PT ;  /* 0x001000000300780b */ /* 0x040fe20003f4e200 */
[----:B------:R-:W-:Y:S01]  /*8d90*/  IMAD.MOV.U32 R32, RZ, RZ, R2 ;  /* 0x000000ffff207224 */ /* 0x000fe200078e0002 */
[----:B------:R-:W-:Y:S01]  /*8da0*/  LOP3.LUT R35, R34, 0x3ff00000, RZ, 0xfc, !PT ;  /* 0x3ff0000022237812 */ /* 0x000fe200078efcff */
[----:B------:R-:W-:Y:S01]  /*8db0*/  IMAD.MOV.U32 R34, RZ, RZ, R4 ;  /* 0x000000ffff227224 */ /* 0x000fe200078e0004 */
[----:B------:R-:W-:Y:S01]  /*8dc0*/  LOP3.LUT R10, R3, 0x7ff00000, RZ, 0xc0, !PT ;  /* 0x7ff00000030a7812 */ /* 0x000fe200078ec0ff */
[----:B------:R-:W-:Y:S01]  /*8dd0*/  BSSY.RECONVERGENT B3, `(.L_x_261) ;  /* 0x000004e000037945 */ /* 0x000fe20003800200 */
[----:B------:R-:W-:-:S03]  /*8de0*/  LOP3.LUT R31, R5, 0x7ff00000, RZ, 0xc0, !PT ;  /* 0x7ff00000051f7812 */ /* 0x000fc600078ec0ff */
[----:B------:R-:W-:Y:S01]  /*8df0*/  @!P0 DMUL R34, R4, 8.98846567431157953865e+307 ;  /* 0x7fe0000004228828 */ /* 0x000fe20000000000 */
[----:B------:R-:W-:-:S03]  /*8e00*/  ISETP.GE.U32.AND P1, PT, R10, R31, PT ;  /* 0x0000001f0a00720c */ /* 0x000fc60003f26070 */
[----:B------:R-:W-:Y:S02]  /*8e10*/  @!P2 LOP3.LUT R25, R5, 0x7ff00000, RZ, 0xc0, !PT ;  /* 0x7ff000000519a812 */ /* 0x000fe400078ec0ff */
[----:B------:R-:W0:Y:S01]  /*8e20*/  MUFU.RCP64H R7, R35 ;  /* 0x0000002300077308 */ /* 0x000e220000001800 */
[----:B------:R-:W-:Y:S02]  /*8e30*/  SEL R33, R22, 0x63400000, !P1 ;  /* 0x6340000016217807 */ /* 0x000fe40004800000 */
[----:B------:R-:W-:Y:S02]  /*8e40*/  @!P2 ISETP.GE.U32.AND P3, PT, R10, R25, PT ;  /* 0x000000190a00a20c */ /* 0x000fe40003f66070 */
[----:B------:R-:W-:Y:S02]  /*8e50*/  LOP3.LUT R33, R33, 0x800fffff, R3, 0xf8, !PT ;  /* 0x800fffff21217812 */ /* 0x000fe400078ef803 */
[----:B------:R-:W-:Y:S01]  /*8e60*/  @!P0 LOP3.LUT R31, R35, 0x7ff00000, RZ, 0xc0, !PT ;  /* 0x7ff00000231f8812 */ /* 0x000fe200078ec0ff */
[----:B0-----:R-:W-:-:S08]  /*8e70*/  DFMA R8, R6, -R34, 1 ;  /* 0x3ff000000608742b */ /* 0x001fd00000000822 */
[----:B------:R-:W-:-:S08]  /*8e80*/  DFMA R8, R8, R8, R8 ;  /* 0x000000080808722b */ /* 0x000fd00000000008 */
[----:B------:R-:W-:Y:S01]  /*8e90*/  DFMA R8, R6, R8, R6 ;  /* 0x000000080608722b */ /* 0x000fe20000000006 */
[----:B------:R-:W-:-:S04]  /*8ea0*/  @!P2 SEL R7, R22, 0x63400000, !P3 ;  /* 0x634000001607a807 */ /* 0x000fc80005800000 */
[----:B------:R-:W-:-:S03]  /*8eb0*/  @!P2 LOP3.LUT R24, R7, 0x80000000, R3, 0xf8, !PT ;  /* 0x800000000718a812 */ /* 0x000fc600078ef803 */
[----:B------:R-:W-:Y:S01]  /*8ec0*/  DFMA R6, R8, -R34, 1 ;  /* 0x3ff000000806742b */ /* 0x000fe20000000822 */
[----:B------:R-:W-:Y:S02]  /*8ed0*/  @!P2 LOP3.LUT R25, R24, 0x100000, RZ, 0xfc, !PT ;  /* 0x001000001819a812 */ /* 0x000fe400078efcff */
[----:B------:R-:W-:-:S05]  /*8ee0*/  @!P2 MOV R24, RZ ;  /* 0x000000ff0018a202 */ /* 0x000fca0000000f00 */
[----:B------:R-:W-:Y:S02]  /*8ef0*/  DFMA R6, R8, R6, R8 ;  /* 0x000000060806722b */ /* 0x000fe40000000008 */
[----:B------:R-:W-:-:S08]  /*8f00*/  @!P2 DFMA R32, R32, 2, -R24 ;  /* 0x400000002020a82b */ /* 0x000fd00000000818 */
[----:B------:R-:W-:-:S08]  /*8f10*/  DMUL R8, R6, R32 ;  /* 0x0000002006087228 */ /* 0x000fd00000000000 */
[----:B------:R-:W-:-:S08]  /*8f20*/  DFMA R24, R8, -R34, R32 ;  /* 0x800000220818722b */ /* 0x000fd00000000020 */
[----:B------:R-:W-:Y:S01]  /*8f30*/  DFMA R24, R6, R24, R8 ;  /* 0x000000180618722b */ /* 0x000fe20000000008 */
[----:B------:R-:W-:Y:S01]  /*8f40*/  IMAD.MOV.U32 R8, RZ, RZ, R10 ;  /* 0x000000ffff087224 */ /* 0x000fe200078e000a */
[----:B------:R-:W-:-:S05]  /*8f50*/  @!P2 LOP3.LUT R8, R33, 0x7ff00000, RZ, 0xc0, !PT ;  /* 0x7ff000002108a812 */ /* 0x000fca00078ec0ff */
[----:B------:R-:W-:-:S05]  /*8f60*/  VIADD R6, R8, 0xffffffff ;  /* 0xffffffff08067836 */ /* 0x000fca0000000000 */
[----:B------:R-:W-:Y:S01]  /*8f70*/  ISETP.GT.U32.AND P0, PT, R6, 0x7feffffe, PT ;  /* 0x7feffffe0600780c */ /* 0x000fe20003f04070 */
[----:B------:R-:W-:-:S05]  /*8f80*/  VIADD R6, R31, 0xffffffff ;  /* 0xffffffff1f067836 */ /* 0x000fca0000000000 */
[----:B------:R-:W-:-:S13]  /*8f90*/  ISETP.GT.U32.OR P0, PT, R6, 0x7feffffe, P0 ;  /* 0x7feffffe0600780c */ /* 0x000fda0000704470 */
[----:B------:R-:W-:Y:S05]  /*8fa0*/  @P0 BRA `(.L_x_262) ;  /* 0x00000000006c0947 */ /* 0x000fea0003800000 */
[----:B------:R-:W-:-:S04]  /*8fb0*/  LOP3.LUT R3, R5, 0x7ff00000, RZ, 0xc0, !PT ;  /* 0x7ff0000005037812 */ /* 0x000fc800078ec0ff */
[CC--:B------:R-:W-:Y:S02]  /*8fc0*/  VIADDMNMX R2, R10.reuse, -R3.reuse, 0xb9600000, !PT ;  /* 0xb96000000a027446 */ /* 0x0c0fe40007800903 */
[----:B------:R-:W-:Y:S02]  /*8fd0*/  ISETP.GE.U32.AND P0, PT, R10, R3, PT ;  /* 0x000000030a00720c */ /* 0x000fe40003f06070 */
[----:B------:R-:W-:Y:S02]  /*8fe0*/  VIMNMX R2, PT, PT, R2, 0x46a00000, PT ;  /* 0x46a0000002027848 */ /* 0x000fe40003fe0100 */
[----:B------:R-:W-:-:S05]  /*8ff0*/  SEL R3, R22, 0x63400000, !P0 ;  /* 0x6340000016037807 */ /* 0x000fca0004000000 */
[----:B------:R-:W-:Y:S02]  /*9000*/  IMAD.IADD R8, R2, 0x1, -R3 ;  /* 0x0000000102087824 */ /* 0x000fe400078e0a03 */
[----:B------:R-:W-:-:S03]  /*9010*/  IMAD.MOV.U32 R2, RZ, RZ, RZ ;  /* 0x000000ffff027224 */ /* 0x000fc600078e00ff */
[----:B------:R-:W-:-:S06]  /*9020*/  IADD3 R3, PT, PT, R8, 0x7fe00000, RZ ;  /* 0x7fe0000008037810 */ /* 0x000fcc0007ffe0ff */
        /* <DEDUP_REMOVED lines=11> */
[----:B------:R-:W-:-:S06]  /*90e0*/  IMAD.MOV.U32 R4, RZ, RZ, RZ ;  /* 0x000000ffff047224 */ /* 0x000fcc00078e00ff */
[----:B------:R-:W-:-:S03]  /*90f0*/  DFMA R4, R6, -R4, R24 ;  /* 0x800000040604722b */ /* 0x000fc60000000018 */
[----:B------:R-:W-:-:S03]  /*9100*/  LOP3.LUT R9, R3, R9, RZ, 0x3c, !PT ;  /* 0x0000000903097212 */ /* 0x000fc600078e3cff */
[----:B------:R-:W-:-:S04]  /*9110*/  IADD3 R4, PT, PT, -R8, -0x43300000, RZ ;  /* 0xbcd0000008047810 */ /* 0x000fc80007ffe1ff */
[----:B------:R-:W-:-:S04]  /*9120*/  FSETP.NEU.AND P0, PT, |R5|, R4, PT ;  /* 0x000000040500720b */ /* 0x000fc80003f0d200 */
[----:B------:R-:W-:Y:S02]  /*9130*/  FSEL R6, R2, R6, !P0 ;  /* 0x0000000602067208 */ /* 0x000fe40004000000 */
[----:B------:R-:W-:Y:S01]  /*9140*/  FSEL R7, R9, R7, !P0 ;  /* 0x0000000709077208 */ /* 0x000fe20004000000 */
[----:B------:R-:W-:Y:S06]  /*9150*/  BRA `(.L_x_263) ;  /* 0x0000000000547947 */ /* 0x000fec0003800000 */
.L_x_262:
[----:B------:R-:W-:-:S14]  /*9160*/  DSETP.NAN.AND P0, PT, R2, R2, PT ;  /* 0x000000020200722a */ /* 0x000fdc0003f08000 */
[----:B------:R-:W-:Y:S05]  /*9170*/  @P0 BRA `(.L_x_264) ;  /* 0x0000000000440947 */ /* 0x000fea0003800000 */
[----:B------:R-:W-:-:S14]  /*9180*/  DSETP.NAN.AND P0, PT, R4, R4, PT ;  /* 0x000000040400722a */ /* 0x000fdc0003f08000 */
[----:B------:R-:W-:Y:S05]  /*9190*/  @P0 BRA `(.L_x_265) ;  /* 0x0000000000300947 */ /* 0x000fea0003800000 */
[----:B------:R-:W-:Y:S01]  /*91a0*/  ISETP.NE.AND P0, PT, R8, R31, PT ;  /* 0x0000001f0800720c */ /* 0x000fe20003f05270 */
[----:B------:R-:W-:Y:S01]  /*91b0*/  IMAD.MOV.U32 R7, RZ, RZ, -0x80000 ;  /* 0xfff80000ff077424 */ /* 0x000fe200078e00ff */
[----:B------:R-:W-:-:S11]  /*91c0*/  MOV R6, 0x0 ;  /* 0x0000000000067802 */ /* 0x000fd60000000f00 */
        /* <DEDUP_REMOVED lines=9> */
.L_x_265:
[----:B------:R-:W-:Y:S02]  /*9260*/  LOP3.LUT R7, R5, 0x80000, RZ, 0xfc, !PT ;  /* 0x0008000005077812 */ /* 0x000fe400078efcff */
[----:B------:R-:W-:Y:S01]  /*9270*/  MOV R6, R4 ;  /* 0x0000000400067202 */ /* 0x000fe20000000f00 */
[----:B------:R-:W-:Y:S06]  /*9280*/  BRA `(.L_x_263) ;  /* 0x0000000000087947 */ /* 0x000fec0003800000 */
.L_x_264:
[----:B------:R-:W-:Y:S01]  /*9290*/  LOP3.LUT R7, R3, 0x80000, RZ, 0xfc, !PT ;  /* 0x0008000003077812 */ /* 0x000fe200078efcff */
[----:B------:R-:W-:-:S07]  /*92a0*/  IMAD.MOV.U32 R6, RZ, RZ, R2 ;  /* 0x000000ffff067224 */ /* 0x000fce00078e0002 */
.L_x_263:
[----:B------:R-:W-:Y:S05]  /*92b0*/  BSYNC.RECONVERGENT B3 ;  /* 0x0000000000037941 */ /* 0x000fea0003800200 */
.L_x_261:
[----:B------:R-:W-:Y:S02]  /*92c0*/  IMAD.MOV.U32 R2, RZ, RZ, R0 ;  /* 0x000000ffff027224 */ /* 0x000fe400078e0000 */
[----:B------:R-:W-:-:S04]  /*92d0*/  IMAD.MOV.U32 R3, RZ, RZ, 0x0 ;  /* 0x00000000ff037424 */ /* 0x000fc800078e00ff */
[----:B------:R-:W-:Y:S05]  /*92e0*/  RET.REL.NODEC R2 `(_Z37calc_augmented_forman_ricci_curvaturePiS_S_S_S_PdS0_i) ;  /* 0xffffff6c02447950 */ /* 0x000fea0003c3ffff */
        .weak           $__internal_3_$__cuda_sm20_dsqrt_rn_f64_mediumpath_v1
        .type           $__internal_3_$__cuda_sm20_dsqrt_rn_f64_mediumpath_v1,@function
        .size           $__internal_3_$__cuda_sm20_dsqrt_rn_f64_mediumpath_v1,(.L_x_310 - $__internal_3_$__cuda_sm20_dsqrt_rn_f64_mediumpath_v1)
$__internal_3_$__cuda_sm20_dsqrt_rn_f64_mediumpath_v1:
[----:B------:R-:W-:Y:S01]  /*92f0*/  ISETP.GE.U32.AND P1, PT, R2, -0x3400000, PT ;  /* 0xfcc000000200780c */ /* 0x000fe20003f26070 */
[----:B------:R-:W-:Y:S01]  /*9300*/  BSSY.RECONVERGENT B0, `(.L_x_266) ;  /* 0x0000024000007945 */ /* 0x000fe20003800200 */
[----:B------:R-:W-:-:S11]  /*9310*/  IMAD.MOV.U32 R2, RZ, RZ, R10 ;  /* 0x000000ffff027224 */ /* 0x000fd600078e000a */
[----:B------:R-:W-:Y:S05]  /*9320*/  @!P1 BRA `(.L_x_267) ;  /* 0x0000000000209947 */ /* 0x000fea0003800000 */
[----:B------:R-:W-:-:S10]  /*9330*/  DFMA.RM R4, R6, R2, R4 ;  /* 0x000000020604722b */ /* 0x000fd40000004004 */
[----:B------:R-:W-:-:S04]  /*9340*/  IADD3 R2, P1, PT, R4, 0x1, RZ ;  /* 0x0000000104027810 */ /* 0x000fc80007f3e0ff */
[----:B------:R-:W-:-:S06]  /*9350*/  IADD3.X R3, PT, PT, RZ, R5, RZ, P1, !PT ;  /* 0x00000005ff037210 */ /* 0x000fcc0000ffe4ff */
[----:B------:R-:W-:-:S08]  /*9360*/  DFMA.RP R8, -R4, R2, R8 ;  /* 0x000000020408722b */ /* 0x000fd00000008108 */
[----:B------:R-:W-:-:S06]  /*9370*/  DSETP.GT.AND P1, PT, R8, RZ, PT ;  /* 0x000000ff0800722a */ /* 0x000fcc0003f24000 */
[----:B------:R-:W-:Y:S02]  /*9380*/  FSEL R2, R2, R4, P1 ;  /* 0x0000000402027208 */ /* 0x000fe40000800000 */
[----:B------:R-:W-:Y:S01]  /*9390*/  FSEL R3, R3, R5, P1 ;  /* 0x0000000503037208 */ /* 0x000fe20000800000 */
[----:B------:R-:W-:Y:S06]  /*93a0*/  BRA `(.L_x_268) ;  /* 0x0000000000647947 */ /* 0x000fec0003800000 */
.L_x_267:
[----:B------:R-:W-:-:S14]  /*93b0*/  DSETP.NE.AND P1, PT, R8, RZ, PT ;  /* 0x000000ff0800722a */ /* 0x000fdc0003f25000 */
[----:B------:R-:W-:Y:S05]  /*93c0*/  @!P1 BRA `(.L_x_269) ;  /* 0x0000000000589947 */ /* 0x000fea0003800000 */
[----:B------:R-:W-:-:S13]  /*93d0*/  ISETP.GE.AND P1, PT, R9, RZ, PT ;  /* 0x000000ff0900720c */ /* 0x000fda0003f26270 */
[----:B------:R-:W-:Y:S02]  /*93e0*/  @!P1 IMAD.MOV.U32 R2, RZ, RZ, 0x0 ;  /* 0x00000000ff029424 */ /* 0x000fe400078e00ff */
[----:B------:R-:W-:Y:S01]  /*93f0*/  @!P1 IMAD.MOV.U32 R3, RZ, RZ, -0x80000 ;  /* 0xfff80000ff039424 */ /* 0x000fe200078e00ff */
[----:B------:R-:W-:Y:S06]  /*9400*/  @!P1 BRA `(.L_x_268) ;  /* 0x00000000004c9947 */ /* 0x000fec0003800000 */
[----:B------:R-:W-:-:S13]  /*9410*/  ISETP.GT.AND P1, PT, R9, 0x7fefffff, PT ;  /* 0x7fefffff0900780c */ /* 0x000fda0003f24270 */
[----:B------:R-:W-:Y:S05]  /*9420*/  @P1 BRA `(.L_x_269) ;  /* 0x0000000000401947 */ /* 0x000fea0003800000 */
[----:B------:R-:W-:Y:S01]  /*9430*/  DMUL R8, R8, 8.11296384146066816958e+31 ;  /* 0x4690000008087828 */ /* 0x000fe20000000000 */
[----:B------:R-:W-:Y:S01]  /*9440*/  IMAD.MOV.U32 R6, RZ, RZ, RZ ;  /* 0x000000ffff067224 */ /* 0x000fe200078e00ff */
[----:B------:R-:W-:Y:S01]  /*9450*/  MOV R3, 0x3fd80000 ;  /* 0x3fd8000000037802 */ /* 0x000fe20000000f00 */
[----:B------:R-:W-:-:S03]  /*9460*/  IMAD.MOV.U32 R2, RZ, RZ, 0x0 ;  /* 0x00000000ff027424 */ /* 0x000fc600078e00ff */
[----:B------:R-:W0:Y:S02]  /*9470*/  MUFU.RSQ64H R7, R9 ;  /* 0x0000000900077308 */ /* 0x000e240000001c00 */
[----:B0-----:R-:W-:-:S08]  /*9480*/  DMUL R4, R6, R6 ;  /* 0x0000000606047228 */ /* 0x001fd00000000000 */
[----:B------:R-:W-:-:S08]  /*9490*/  DFMA R4, R8, -R4, 1 ;  /* 0x3ff000000804742b */ /* 0x000fd00000000804 */
[----:B------:R-:W-:Y:S02]  /*94a0*/  DFMA R2, R4, R2, 0.5 ;  /* 0x3fe000000402742b */ /* 0x000fe40000000002 */
[----:B------:R-:W-:-:S08]  /*94b0*/  DMUL R4, R6, R4 ;  /* 0x0000000406047228 */ /* 0x000fd00000000000 */
[----:B------:R-:W-:-:S08]  /*94c0*/  DFMA R4, R2, R4, R6 ;  /* 0x000000040204722b */ /* 0x000fd00000000006 */
[----:B------:R-:W-:Y:S02]  /*94d0*/  DMUL R2, R8, R4 ;  /* 0x0000000408027228 */ /* 0x000fe40000000000 */
[----:B------:R-:W-:-:S06]  /*94e0*/  VIADD R5, R5, 0xfff00000 ;  /* 0xfff0000005057836 */ /* 0x000fcc0000000000 */
[----:B------:R-:W-:-:S08]  /*94f0*/  DFMA R6, R2, -R2, R8 ;  /* 0x800000020206722b */ /* 0x000fd00000000008 */
[----:B------:R-:W-:-:S10]  /*9500*/  DFMA R2, R4, R6, R2 ;  /* 0x000000060402722b */ /* 0x000fd40000000002 */
[----:B------:R-:W-:Y:S01]  /*9510*/  VIADD R3, R3, 0xfcb00000 ;  /* 0xfcb0000003037836 */ /* 0x000fe20000000000 */
[----:B------:R-:W-:Y:S06]  /*9520*/  BRA `(.L_x_268) ;  /* 0x0000000000047947 */ /* 0x000fec0003800000 */
.L_x_269:
[----:B------:R-:W-:-:S11]  /*9530*/  DADD R2, R8, R8 ;  /* 0x0000000008027229 */ /* 0x000fd60000000008 */
.L_x_268:
[----:B------:R-:W-:Y:S05]  /*9540*/  BSYNC.RECONVERGENT B0 ;  /* 0x0000000000007941 */ /* 0x000fea0003800200 */
.L_x_266:
[----:B------:R-:W-:-:S04]  /*9550*/  IMAD.MOV.U32 R33, RZ, RZ, 0x0 ;  /* 0x00000000ff217424 */ /* 0x000fc800078e00ff */
[----:B------:R-:W-:Y:S05]  /*9560*/  RET.REL.NODEC R32 `(_Z37calc_augmented_forman_ricci_curvaturePiS_S_S_S_PdS0_i) ;  /* 0xffffff6820a47950 */ /* 0x000fea0003c3ffff */
.L_x_270:
        /* <DEDUP_REMOVED lines=9> */
.L_x_310:


//--------------------- .text._Z9copy_backPiS_i   --------------------------
	.section	.text._Z9copy_backPiS_i,"ax",@progbits
	.align	128
        .global         _Z9copy_backPiS_i
        .type           _Z9copy_backPiS_i,@function
        .size           _Z9copy_backPiS_i,(.L_x_319 - _Z9copy_backPiS_i)
        .other          _Z9copy_backPiS_i,@"STO_CUDA_ENTRY STV_DEFAULT"
_Z9copy_backPiS_i:
.text._Z9copy_backPiS_i:
        /* <DEDUP_REMOVED lines=8> */
[----:B------:R-:W0:Y:S01]  /*0080*/  LDC.64 R2, c[0x0][0x380] ;  /* 0x0000e000ff027b82 */ /* 0x000e220000000a00 */
[----:B------:R-:W1:Y:S07]  /*0090*/  LDCU.64 UR4, c[0x0][0x358] ;  /* 0x00006b00ff0477ac */ /* 0x000e6e0008000a00 */
[----:B------:R-:W2:Y:S01]  /*00a0*/  LDC.64 R4, c[0x0][0x388] ;  /* 0x0000e200ff047b82 */ /* 0x000ea20000000a00 */
[----:B0-----:R-:W-:-:S06]  /*00b0*/  IMAD.WIDE R2, R7, 0x4, R2 ;  /* 0x0000000407027825 */ /* 0x001fcc00078e0202 */
[----:B-1----:R-:W3:Y:S01]  /*00c0*/  LDG.E R3, desc[UR4][R2.64] ;  /* 0x0000000402037981 */ /* 0x002ee2000c1e1900 */
[----:B--2---:R-:W-:-:S05]  /*00d0*/  IMAD.WIDE R4, R7, 0x4, R4 ;  /* 0x0000000407047825 */ /* 0x004fca00078e0204 */
[----:B---3--:R-:W-:Y:S01]  /*00e0*/  STG.E desc[UR4][R4.64], R3 ;  /* 0x0000000304007986 */ /* 0x008fe2000c101904 */
[----:B------:R-:W-:Y:S05]  /*00f0*/  EXIT ;  /* 0x000000000000794d */ /* 0x000fea0003800000 */
.L_x_271:
        /* <DEDUP_REMOVED lines=16> */
.L_x_319:


//--------------------- .text._Z10safe_shiftPiS_i --------------------------
	.section	.text._Z10safe_shiftPiS_i,"ax",@progbits
	.align	128
        .global         _Z10safe_shiftPiS_i
        .type           _Z10safe_shiftPiS_i,@function
        .size           _Z10safe_shiftPiS_i,(.L_x_320 - _Z10safe_shiftPiS_i)
        .other          _Z10safe_shiftPiS_i,@"STO_CUDA_ENTRY STV_DEFAULT"
_Z10safe_shiftPiS_i:
.text._Z10safe_shiftPiS_i:
[----:B------:R-:W-:Y:S01]  /*0000*/  LDC R1, c[0x0][0x37c] ;  /* 0x0000df00ff017b82 */ /* 0x000fe20000000800 */
[----:B------:R-:W0:Y:S01]  /*0010*/  S2R R7, SR_TID.X ;  /* 0x0000000000077919 */ /* 0x000e220000002100 */
[----:B------:R-:W0:Y:S01]  /*0020*/  LDCU UR4, c[0x0][0x360] ;  /* 0x00006c00ff0477ac */ /* 0x000e220008000800 */
[----:B------:R-:W0:Y:S02]  /*0030*/  S2R R0, SR_CTAID.X ;  /* 0x0000000000007919 */ /* 0x000e240000002500 */
[----:B0-----:R-:W-:Y:S01]  /*0040*/  IMAD R7, R0, UR4, R7 ;  /* 0x0000000400077c24 */ /* 0x001fe2000f8e0207 */
[----:B------:R-:W0:Y:S04]  /*0050*/  LDCU.64 UR4, c[0x0][0x358] ;  /* 0x00006b00ff0477ac */ /* 0x000e280008000a00 */
[----:B------:R-:W-:-:S13]  /*0060*/  ISETP.NE.AND P0, PT, R7, RZ, PT ;  /* 0x000000ff0700720c */ /* 0x000fda0003f05270 */
[----:B------:R-:W0:Y:S02]  /*0070*/  @!P0 LDC.64 R2, c[0x0][0x388] ;  /* 0x0000e200ff028b82 */ /* 0x000e240000000a00 */
[----:B0-----:R0:W-:Y:S01]  /*0080*/  @!P0 STG.E desc[UR4][R2.64], RZ ;  /* 0x000000ff02008986 */ /* 0x0011e2000c101904 */
[----:B------:R-:W-:Y:S05]  /*0090*/  @!P0 EXIT ;  /* 0x000000000000894d */ /* 0x000fea0003800000 */
[----:B------:R-:W1:Y:S02]  /*00a0*/  LDCU UR6, c[0x0][0x390] ;  /* 0x00007200ff0677ac */ /* 0x000e640008000800 */
[----:B-1----:R-:W-:-:S13]  /*00b0*/  ISETP.GE.AND P0, PT, R7, UR6, PT ;  /* 0x0000000607007c0c */ /* 0x002fda000bf06270 */
[----:B------:R-:W-:Y:S05]  /*00c0*/  @P0 EXIT ;  /* 0x000000000000094d */ /* 0x000fea0003800000 */
[----:B0-----:R-:W0:Y:S08]  /*00d0*/  LDC.64 R2, c[0x0][0x380] ;  /* 0x0000e000ff027b82 */ /* 0x001e300000000a00 */
[----:B------:R-:W1:Y:S01]  /*00e0*/  LDC.64 R4, c[0x0][0x388] ;  /* 0x0000e200ff047b82 */ /* 0x000e620000000a00 */
[----:B0-----:R-:W-:-:S06]  /*00f0*/  IMAD.WIDE R2, R7, 0x4, R2 ;  /* 0x0000000407027825 */ /* 0x001fcc00078e0202 */
[----:B------:R-:W2:Y:S01]  /*0100*/  LDG.E R3, desc[UR4][R2.64+-0x4] ;  /* 0xfffffc0402037981 */ /* 0x000ea2000c1e1900 */
[----:B-1----:R-:W-:-:S05]  /*0110*/  IMAD.WIDE R4, R7, 0x4, R4 ;  /* 0x0000000407047825 */ /* 0x002fca00078e0204 */
[----:B--2---:R-:W-:Y:S01]  /*0120*/  STG.E desc[UR4][R4.64], R3 ;  /* 0x0000000304007986 */ /* 0x004fe2000c101904 */
[----:B------:R-:W-:Y:S05]  /*0130*/  EXIT ;  /* 0x000000000000794d */ /* 0x000fea0003800000 */
.L_x_272:
        /* <DEDUP_REMOVED lines=12> */
.L_x_320:


//--------------------- .text._Z16shift_prefix_sumPii --------------------------
	.section	.text._Z16shift_prefix_sumPii,"ax",@progbits
	.align	128
        .global         _Z16shift_prefix_sumPii
        .type           _Z16shift_prefix_sumPii,@function
        .size           _Z16shift_prefix_sumPii,(.L_x_321 - _Z16shift_prefix_sumPii)
        .other          _Z16shift_prefix_sumPii,@"STO_CUDA_ENTRY STV_DEFAULT"
_Z16shift_prefix_sumPii:
.text._Z16shift_prefix_sumPii:
[----:B------:R-:W-:Y:S01]  /*0000*/  LDC R1, c[0x0][0x37c] ;  /* 0x0000df00ff017b82 */ /* 0x000fe20000000800 */
[----:B------:R-:W0:Y:S07]  /*0010*/  S2R R0, SR_TID.X ;  /* 0x0000000000007919 */ /* 0x000e2e0000002100 */
[----:B------:R-:W1:Y:S01]  /*0020*/  LDC R5, c[0x0][0x388] ;  /* 0x0000e200ff057b82 */ /* 0x000e620000000800 */
[----:B------:R-:W0:Y:S01]  /*0030*/  LDCU UR4, c[0x0][0x360] ;  /* 0x00006c00ff0477ac */ /* 0x000e220008000800 */
[----:B------:R-:W0:Y:S02]  /*0040*/  S2R R3, SR_CTAID.X ;  /* 0x0000000000037919 */ /* 0x000e240000002500 */
[----:B0-----:R-:W-:Y:S01]  /*0050*/  IMAD R0, R3, UR4, R0 ;  /* 0x0000000403007c24 */ /* 0x001fe2000f8e0200 */
[----:B-1----:R-:W-:Y:S01]  /*0060*/  IADD3 R3, PT, PT, R5, -0x1, RZ ;  /* 0xffffffff05037810 */ /* 0x002fe20007ffe0ff */
[----:B------:R-:W0:Y:S03]  /*0070*/  LDCU.64 UR4, c[0x0][0x358] ;  /* 0x00006b00ff0477ac */ /* 0x000e260008000a00 */
[----:B------:R-:W-:-:S13]  /*0080*/  ISETP.GE.AND P0, PT, R0, R3, PT ;  /* 0x000000030000720c */ /* 0x000fda0003f06270 */
[----:B------:R-:W-:Y:S05]  /*0090*/  @P0 BRA `(.L_x_273) ;  /* 0x0000000000180947 */ /* 0x000fea0003800000 */
[----:B------:R-:W1:Y:S01]  /*00a0*/  LDC.64 R2, c[0x0][0x380] ;  /* 0x0000e000ff027b82 */ /* 0x000e620000000a00 */
[----:B------:R-:W-:-:S05]  /*00b0*/  IADD3 R5, PT, PT, -R0, -0x2, R5 ;  /* 0xfffffffe00057810 */ /* 0x000fca0007ffe105 */
[----:B-1----:R-:W-:-:S05]  /*00c0*/  IMAD.WIDE R2, R5, 0x4, R2 ;  /* 0x0000000405027825 */ /* 0x002fca00078e0202 */
[----:B0-----:R-:W2:Y:S04]  /*00d0*/  LDG.E R5, desc[UR4][R2.64] ;  /* 0x0000000402057981 */ /* 0x001ea8000c1e1900 */
[----:B--2---:R-:W-:Y:S01]  /*00e0*/  STG.E desc[UR4][R2.64+0x4], R5 ;  /* 0x0000040502007986 */ /* 0x004fe2000c101904 */
[----:B------:R-:W-:Y:S05]  /*00f0*/  EXIT ;  /* 0x000000000000794d */ /* 0x000fea0003800000 */
.L_x_273:
[----:B------:R-:W-:-:S13]  /*0100*/  ISETP.NE.AND P0, PT, R0, R3, PT ;  /* 0x000000030000720c */ /* 0x000fda0003f05270 */
[----:B0-----:R-:W-:Y:S05]  /*0110*/  @P0 EXIT ;  /* 0x000000000000094d */ /* 0x001fea0003800000 */
[----:B------:R-:W0:Y:S02]  /*0120*/  LDC.64 R2, c[0x0][0x380] ;  /* 0x0000e000ff027b82 */ /* 0x000e240000000a00 */
[----:B0-----:R-:W-:Y:S01]  /*0130*/  STG.E desc[UR4][R2.64], RZ ;  /* 0x000000ff02007986 */ /* 0x001fe2000c101904 */
[----:B------:R-:W-:Y:S05]  /*0140*/  EXIT ;  /* 0x000000000000794d */ /* 0x000fea0003800000 */
.L_x_274:
        /* <DEDUP_REMOVED lines=11> */
.L_x_321:


//--------------------- .text._Z16prefix_sum_finalPKiPiS1_m --------------------------
	.section	.text._Z16prefix_sum_finalPKiPiS1_m,"ax",@progbits
	.align	128
        .global         _Z16prefix_sum_finalPKiPiS1_m
        .type           _Z16prefix_sum_finalPKiPiS1_m,@function
        .size           _Z16prefix_sum_finalPKiPiS1_m,(.L_x_322 - _Z16prefix_sum_finalPKiPiS1_m)
        .other          _Z16prefix_sum_finalPKiPiS1_m,@"STO_CUDA_ENTRY STV_DEFAULT"
_Z16prefix_sum_finalPKiPiS1_m:
.text._Z16prefix_sum_finalPKiPiS1_m:
[----:B------:R-:W-:Y:S01]  /*0000*/  LDC R1, c[0x0][0x37c] ;  /* 0x0000df00ff017b82 */ /* 0x000fe20000000800 */
[----:B------:R-:W0:Y:S02]  /*0010*/  S2R R7, SR_CTAID.X ;  /* 0x0000000000077919 */ /* 0x000e240000002500 */
[----:B0-----:R-:W-:-:S13]  /*0020*/  ISETP.NE.AND P0, PT, R7, RZ, PT ;  /* 0x000000ff0700720c */ /* 0x001fda0003f05270 */
[----:B------:R-:W-:Y:S05]  /*0030*/  @!P0 EXIT ;  /* 0x000000000000894d */ /* 0x000fea0003800000 */
[----:B------:R-:W0:Y:S01]  /*0040*/  S2R R0, SR_TID.X ;  /* 0x0000000000007919 */ /* 0x000e220000002100 */
[----:B------:R-:W1:Y:S01]  /*0050*/  LDC.64 R2, c[0x0][0x390] ;  /* 0x0000e400ff027b82 */ /* 0x000e620000000a00 */
[----:B------:R-:W0:Y:S01]  /*0060*/  LDCU UR6, c[0x0][0x360] ;  /* 0x00006c00ff0677ac */ /* 0x000e220008000800 */
[----:B------:R-:W-:Y:S01]  /*0070*/  IADD3 R9, PT, PT, R7, -0x1, RZ ;  /* 0xffffffff07097810 */ /* 0x000fe20007ffe0ff */
[----:B------:R-:W2:Y:S05]  /*0080*/  LDCU.64 UR4, c[0x0][0x358] ;  /* 0x00006b00ff0477ac */ /* 0x000eaa0008000a00 */
[----:B------:R-:W3:Y:S01]  /*0090*/  LDC.64 R4, c[0x0][0x388] ;  /* 0x0000e200ff047b82 */ /* 0x000ee20000000a00 */
[----:B-1----:R-:W-:-:S06]  /*00a0*/  IMAD.WIDE.U32 R2, R9, 0x4, R2 ;  /* 0x0000000409027825 */ /* 0x002fcc00078e0002 */
[----:B--2---:R-:W2:Y:S01]  /*00b0*/  LDG.E R2, desc[UR4][R2.64] ;  /* 0x0000000402027981 */ /* 0x004ea2000c1e1900 */
[----:B0-----:R-:W-:-:S04]  /*00c0*/  IMAD R7, R7, UR6, R0 ;  /* 0x0000000607077c24 */ /* 0x001fc8000f8e0200 */
[----:B---3--:R-:W-:-:S05]  /*00d0*/  IMAD.WIDE.U32 R4, R7, 0x4, R4 ;  /* 0x0000000407047825 */ /* 0x008fca00078e0004 */
[----:B------:R-:W2:Y:S02]  /*00e0*/  LDG.E R7, desc[UR4][R4.64] ;  /* 0x0000000404077981 */ /* 0x000ea4000c1e1900 */
[----:B--2---:R-:W-:-:S05]  /*00f0*/  IADD3 R7, PT, PT, R2, R7, RZ ;  /* 0x0000000702077210 */ /* 0x004fca0007ffe0ff */
[----:B------:R-:W-:Y:S01]  /*0100*/  STG.E desc[UR4][R4.64], R7 ;  /* 0x0000000704007986 */ /* 0x000fe2000c101904 */
[----:B------:R-:W-:Y:S05]  /*0110*/  EXIT ;  /* 0x000000000000794d */ /* 0x000fea0003800000 */
.L_x_275:
        /* <DEDUP_REMOVED lines=14> */
.L_x_322:


//--------------------- .text._Z10prefix_sumPKiPiS1_m --------------------------
	.section	.text._Z10prefix_sumPKiPiS1_m,"ax",@progbits
	.align	128
        .global         _Z10prefix_sumPKiPiS1_m
        .type           _Z10prefix_sumPKiPiS1_m,@function
        .size           _Z10prefix_sumPKiPiS1_m,(.L_x_323 - _Z10prefix_sumPKiPiS1_m)
        .other          _Z10prefix_sumPKiPiS1_m,@"STO_CUDA_ENTRY STV_DEFAULT"
_Z10prefix_sumPKiPiS1_m:
.text._Z10prefix_sumPKiPiS1_m:
[----:B------:R-:W-:Y:S01]  /*0000*/  LDC R1, c[0x0][0x37c] ;  /* 0x0000df00ff017b82 */ /* 0x000fe20000000800 */
[----:B------:R-:W0:Y:S07]  /*0010*/  S2R R3, SR_TID.X ;  /* 0x0000000000037919 */ /* 0x000e2e0000002100 */
[----:B------:R-:W1:Y:S01]  /*0020*/  LDC.64 R6, c[0x0][0x380] ;  /* 0x0000e000ff067b82 */ /* 0x000e620000000a00 */
[----:B------:R-:W0:Y:S01]  /*0030*/  LDCU UR8, c[0x0][0x360] ;  /* 0x00006c00ff0877ac */ /* 0x000e220008000800 */
[----:B------:R-:W0:Y:S01]  /*0040*/  S2R R2, SR_CTAID.X ;  /* 0x0000000000027919 */ /* 0x000e220000002500 */
[----:B------:R-:W2:Y:S01]  /*0050*/  LDCU.64 UR6, c[0x0][0x358] ;  /* 0x00006b00ff0677ac */ /* 0x000ea20008000a00 */
[----:B0-----:R-:W-:-:S04]  /*0060*/  IMAD R0, R2, UR8, R3 ;  /* 0x0000000802007c24 */ /* 0x001fc8000f8e0203 */
[----:B-1----:R-:W-:-:S06]  /*0070*/  IMAD.WIDE.U32 R6, R0, 0x4, R6 ;  /* 0x0000000400067825 */ /* 0x002fcc00078e0006 */
[----:B--2---:R-:W2:Y:S01]  /*0080*/  LDG.E R6, desc[UR6][R6.64] ;  /* 0x0000000606067981 */ /* 0x004ea2000c1e1900 */
[----:B------:R-:W-:Y:S01]  /*0090*/  LOP3.LUT P0, R4, R3, 0x1f, RZ, 0xc0, !PT ;  /* 0x0000001f03047812 */ /* 0x000fe2000780c0ff */
[----:B------:R-:W0:Y:S01]  /*00a0*/  S2UR UR5, SR_CgaCtaId ;  /* 0x00000000000579c3 */ /* 0x000e220000008800 */
[----:B------:R-:W-:Y:S02]  /*00b0*/  UMOV UR4, 0x400 ;  /* 0x0000040000047882 */ /* 0x000fe40000000000 */
[C---:B------:R-:W-:Y:S02]  /*00c0*/  ISETP.GE.U32.AND P1, PT, R4.reuse, 0x4, PT ;  /* 0x000000040400780c */ /* 0x040fe40003f26070 */
[C---:B------:R-:W-:Y:S02]  /*00d0*/  ISETP.GE.U32.AND P2, PT, R4.reuse, 0x8, PT ;  /* 0x000000080400780c */ /* 0x040fe40003f46070 */
[C---:B------:R-:W-:Y:S02]  /*00e0*/  ISETP.GE.U32.AND P3, PT, R4.reuse, 0x10, PT ;  /* 0x000000100400780c */ /* 0x040fe40003f66070 */
[----:B------:R-:W-:Y:S01]  /*00f0*/  ISETP.NE.AND P4, PT, R4, 0x1f, PT ;  /* 0x0000001f0400780c */ /* 0x000fe20003f85270 */
[----:B0-----:R-:W-:Y:S01]  /*0100*/  ULEA UR4, UR5, UR4, 0x18 ;  /* 0x0000000405047291 */ /* 0x001fe2000f8ec0ff */
[----:B--2---:R-:W0:Y:S02]  /*0110*/  SHFL.UP PT, R5, R6, 0x1, RZ ;  /* 0x0420000006057989 */ /* 0x004e2400000e00ff */
[----:B0-----:R-:W-:-:S02]  /*0120*/  SEL R5, R5, RZ, P0 ;  /* 0x000000ff05057207 */ /* 0x001fc40000000000 */
[----:B------:R-:W-:-:S03]  /*0130*/  ISETP.GE.U32.AND P0, PT, R4, 0x2, PT ;  /* 0x000000020400780c */ /* 0x000fc60003f06070 */
[----:B------:R-:W-:-:S05]  /*0140*/  IMAD.IADD R5, R6, 0x1, R5 ;  /* 0x0000000106057824 */ /* 0x000fca00078e0205 */
[----:B------:R-:W0:Y:S02]  /*0150*/  SHFL.UP PT, R8, R5, 0x2, RZ ;  /* 0x0440000005087989 */ /* 0x000e2400000e00ff */
[----:B0-----:R-:W-:-:S05]  /*0160*/  SEL R8, R8, RZ, P0 ;  /* 0x000000ff08087207 */ /* 0x001fca0000000000 */
[----:B------:R-:W-:-:S05]  /*0170*/  IMAD.IADD R8, R5, 0x1, R8 ;  /* 0x0000000105087824 */ /* 0x000fca00078e0208 */
[----:B------:R-:W0:Y:S02]  /*0180*/  SHFL.UP PT, R9, R8, 0x4, RZ ;  /* 0x0480000008097989 */ /* 0x000e2400000e00ff */
[----:B0-----:R-:W-:-:S05]  /*0190*/  SEL R9, R9, RZ, P1 ;  /* 0x000000ff09097207 */ /* 0x001fca0000800000 */
[----:B------:R-:W-:-:S05]  /*01a0*/  IMAD.IADD R9, R8, 0x1, R9 ;  /* 0x0000000108097824 */ /* 0x000fca00078e0209 */
[----:B------:R-:W0:Y:S02]  /*01b0*/  SHFL.UP PT, R6, R9, 0x8, RZ ;  /* 0x0500000009067989 */ /* 0x000e2400000e00ff */
[----:B0-----:R-:W-:-:S05]  /*01c0*/  SEL R6, R6, RZ, P2 ;  /* 0x000000ff06067207 */ /* 0x001fca0001000000 */
[----:B------:R-:W-:Y:S01]  /*01d0*/  IMAD.IADD R7, R9, 0x1, R6 ;  /* 0x0000000109077824 */ /* 0x000fe200078e0206 */
[----:B------:R-:W-:-:S04]  /*01e0*/  SHF.R.U32.HI R6, RZ, 0x5, R3 ;  /* 0x00000005ff067819 */ /* 0x000fc80000011603 */
[----:B------:R-:W0:Y:S01]  /*01f0*/  SHFL.UP PT, R5, R7, 0x10, RZ ;  /* 0x0600000007057989 */ /* 0x000e2200000e00ff */
[----:B------:R-:W-:Y:S02]  /*0200*/  LEA R8, R6, UR4, 0x2 ;  /* 0x0000000406087c11 */ /* 0x000fe4000f8e10ff */
[----:B0-----:R-:W-:-:S05]  /*0210*/  SEL R10, R5, RZ, P3 ;  /* 0x000000ff050a7207 */ /* 0x001fca0001800000 */
[----:B------:R-:W-:-:S05]  /*0220*/  IMAD.IADD R5, R7, 0x1, R10 ;  /* 0x0000000107057824 */ /* 0x000fca00078e020a */
[----:B------:R0:W-:Y:S01]  /*0230*/  @!P4 STS [R8], R5 ;  /* 0x000000050800c388 */ /* 0x0001e20000000800 */
[----:B------:R-:W-:Y:S01]  /*0240*/  BAR.SYNC.DEFER_BLOCKING 0x0 ;  /* 0x0000000000007b1d */ /* 0x000fe20000010000 */
[----:B------:R-:W-:-:S13]  /*0250*/  ISETP.GT.U32.AND P4, PT, R3, 0x1f, PT ;  /* 0x0000001f0300780c */ /* 0x000fda0003f84070 */
[----:B0-----:R-:W-:Y:S05]  /*0260*/  @P4 BRA `(.L_x_276) ;  /* 0x0000000000604947 */ /* 0x001fea0003800000 */
[----:B------:R-:W-:Y:S01]  /*0270*/  USHF.R.U32.HI UR5, URZ, 0x5, UR8 ;  /* 0x00000005ff057899 */ /* 0x000fe20008011608 */
[----:B------:R-:W-:Y:S01]  /*0280*/  IMAD.MOV.U32 R9, RZ, RZ, RZ ;  /* 0x000000ffff097224 */ /* 0x000fe200078e00ff */
[----:B------:R-:W-:-:S04]  /*0290*/  LEA R7, R4, UR4, 0x2 ;  /* 0x0000000404077c11 */ /* 0x000fc8000f8e10ff */
[----:B------:R-:W-:Y:S01]  /*02a0*/  ISETP.GE.U32.AND P4, PT, R3, UR5, PT ;  /* 0x0000000503007c0c */ /* 0x000fe2000bf86070 */
[----:B------:R-:W-:-:S12]  /*02b0*/  UMOV UR5, 0xffffffff ;  /* 0xffffffff00057882 */ /* 0x000fd80000000000 */
[----:B------:R0:W1:Y:S01]  /*02c0*/  @!P4 LDS R9, [R7] ;  /* 0x000000000709c984 */ /* 0x0000620000000800 */
[----:B------:R-:W-:Y:S01]  /*02d0*/  ISETP.NE.AND P4, PT, R4, RZ, PT ;  /* 0x000000ff0400720c */ /* 0x000fe20003f85270 */
[----:B------:R-:W-:-:S12]  /*02e0*/  BRA.DIV UR5, `(.L_x_277) ;  /* 0x00000002057c7947 */ /* 0x000fd8000b800000 */
[----:B-1----:R-:W1:Y:S02]  /*02f0*/  SHFL.UP PT, R10, R9, 0x1, RZ ;  /* 0x04200000090a7989 */ /* 0x002e6400000e00ff */
[----:B-1----:R-:W-:-:S04]  /*0300*/  SEL R10, R10, RZ, P4 ;  /* 0x000000ff0a0a7207 */ /* 0x002fc80002000000 */
[----:B------:R-:W-:-:S05]  /*0310*/  IADD3 R10, PT, PT, R10, R9, RZ ;  /* 0x000000090a0a7210 */ /* 0x000fca0007ffe0ff */
[----:B------:R-:W1:Y:S02]  /*0320*/  SHFL.UP PT, R11, R10, 0x2, RZ ;  /* 0x044000000a0b7989 */ /* 0x000e6400000e00ff */
[----:B-1----:R-:W-:-:S05]  /*0330*/  SEL R11, R11, RZ, P0 ;  /* 0x000000ff0b0b7207 */ /* 0x002fca0000000000 */
[----:B------:R-:W-:-:S05]  /*0340*/  IMAD.IADD R11, R10, 0x1, R11 ;  /* 0x000000010a0b7824 */ /* 0x000fca00078e020b */
[----:B------:R-:W1:Y:S02]  /*0350*/  SHFL.UP PT, R12, R11, 0x4, RZ ;  /* 0x048000000b0c7989 */ /* 0x000e6400000e00ff */
[----:B-1----:R-:W-:-:S05]  /*0360*/  SEL R12, R12, RZ, P1 ;  /* 0x000000ff0c0c7207 */ /* 0x002fca0000800000 */
[----:B------:R-:W-:-:S05]  /*0370*/  IMAD.IADD R12, R11, 0x1, R12 ;  /* 0x000000010b0c7824 */ /* 0x000fca00078e020c */
[----:B------:R-:W1:Y:S02]  /*0380*/  SHFL.UP PT, R13, R12, 0x8, RZ ;  /* 0x050000000c0d7989 */ /* 0x000e6400000e00ff */
[----:B-1----:R-:W-:-:S05]  /*0390*/  SEL R13, R13, RZ, P2 ;  /* 0x000000ff0d0d7207 */ /* 0x002fca0001000000 */
[----:B------:R-:W-:-:S05]  /*03a0*/  IMAD.IADD R13, R12, 0x1, R13 ;  /* 0x000000010c0d7824 */ /* 0x000fca00078e020d */
[----:B------:R1:W2:Y:S02]  /*03b0*/  SHFL.UP PT, R9, R13, 0x10, RZ ;  /* 0x060000000d097989 */ /* 0x0002a400000e00ff */
.L_x_283:
[----:B--2---:R-:W-:-:S05]  /*03c0*/  SEL R10, R9, RZ, P3 ;  /* 0x000000ff090a7207 */ /* 0x004fca0001800000 */
[----:B------:R-:W-:-:S05]  /*03d0*/  IMAD.IADD R10, R13, 0x1, R10 ;  /* 0x000000010d0a7824 */ /* 0x000fca00078e020a */
[----:B------:R2:W-:Y:S02]  /*03e0*/  STS [R7], R10 ;  /* 0x0000000a07007388 */ /* 0x0005e40000000800 */
.L_x_276:
[----:B------:R-:W-:Y:S05]  /*03f0*/  WARPSYNC.ALL ;  /* 0x0000000000007948 */ /* 0x000fea0003800000 */
[----:B------:R-:W-:Y:S01]  /*0400*/  BAR.SYNC.DEFER_BLOCKING 0x0 ;  /* 0x0000000000007b1d */ /* 0x000fe20000010000 */
[----:B------:R-:W-:Y:S01]  /*0410*/  ISETP.GE.U32.AND P1, PT, R3, 0x20, PT ;  /* 0x000000200300780c */ /* 0x000fe20003f26070 */
[----:B------:R-:W-:-:S06]  /*0420*/  ULEA.HI UR5, UR8, 0xffffffff, URZ, 0x1b ;  /* 0xffffffff08057891 */ /* 0x000fcc000f8fd8ff */
[----:B--2---:R-:W2:Y:S01]  /*0430*/  LDC.64 R10, c[0x0][0x388] ;  /* 0x0000e200ff0a7b82 */ /* 0x004ea20000000a00 */
[----:B------:R-:W-:-:S04]  /*0440*/  ISETP.NE.AND P0, PT, R6, UR5, PT ;  /* 0x0000000506007c0c */ /* 0x000fc8000bf05270 */
[----:B------:R-:W-:Y:S01]  /*0450*/  ISETP.NE.OR P0, PT, R4, 0x1f, P0 ;  /* 0x0000001f0400780c */ /* 0x000fe20000705670 */
[----:B------:R-:W3:-:S12]  /*0460*/  @P1 LDS R8, [R8+-0x4] ;  /* 0xfffffc0008081984 */ /* 0x000ed80000000800 */
[----:B0-----:R-:W0:Y:S02]  /*0470*/  @!P0 LDC.64 R6, c[0x0][0x390] ;  /* 0x0000e400ff068b82 */ /* 0x001e240000000a00 */
[----:B0-----:R-:W-:-:S04]  /*0480*/  @!P0 IMAD.WIDE.U32 R2, R2, 0x4, R6 ;  /* 0x0000000402028825 */ /* 0x001fc800078e0006 */
[----:B--2---:R-:W-:-:S04]  /*0490*/  IMAD.WIDE.U32 R6, R0, 0x4, R10 ;  /* 0x0000000400067825 */ /* 0x004fc800078e000a */
[----:B---3--:R-:W-:-:S05]  /*04a0*/  @P1 IMAD.IADD R5, R5, 0x1, R8 ;  /* 0x0000000105051824 */ /* 0x008fca00078e0208 */
[----:B------:R-:W-:Y:S04]  /*04b0*/  @!P0 STG.E desc[UR6][R2.64], R5 ;  /* 0x0000000502008986 */ /* 0x000fe8000c101906 */
[----:B------:R-:W-:Y:S01]  /*04c0*/  STG.E desc[UR6][R6.64], R5 ;  /* 0x0000000506007986 */ /* 0x000fe2000c101906 */
[----:B------:R-:W-:Y:S05]  /*04d0*/  EXIT ;  /* 0x000000000000794d */ /* 0x000fea0003800000 */
.L_x_277:
[----:B-1----:R-:W-:Y:S01]  /*04e0*/  MOV R17, R9 ;  /* 0x0000000900117202 */ /* 0x002fe20000000f00 */
[----:B------:R-:W-:Y:S02]  /*04f0*/  IMAD.MOV.U32 R16, RZ, RZ, 0x1 ;  /* 0x00000001ff107424 */ /* 0x000fe400078e00ff */
[----:B------:R-:W-:Y:S02]  /*0500*/  IMAD.MOV.U32 R19, RZ, RZ, RZ ;  /* 0x000000ffff137224 */ /* 0x000fe400078e00ff */
[----:B------:R-:W-:-:S07]  /*0510*/  IMAD.MOV.U32 R14, RZ, RZ, -0x1 ;  /* 0xffffffffff0e7424 */ /* 0x000fce00078e00ff */
[----:B0-----:R-:W-:Y:S05]  /*0520*/  WARPSYNC.COLLECTIVE R14, `(.L_x_278) ;  /* 0x000000000e087348 */ /* 0x001fea0003c00000 */
[----:B------:R1:W2:Y:S02]  /*0530*/  SHFL.UP P5, R15, R17, R16, R19 ;  /* 0x04000010110f7389 */ /* 0x0002a400000a0013 */
[----:B012---:R-:W-:Y:S05]  /*0540*/  ENDCOLLECTIVE ;  /* 0x000000000000791b */ /* 0x007fea0003800000 */
.L_x_278:
[----:B------:R-:W-:Y:S02]  /*0550*/  IMAD.MOV.U32 R16, RZ, RZ, 0x2 ;  /* 0x00000002ff107424 */ /* 0x000fe400078e00ff */
[----:B------:R-:W-:-:S05]  /*0560*/  IMAD.MOV.U32 R10, RZ, RZ, R15 ;  /* 0x000000ffff0a7224 */ /* 0x000fca00078e000f */
[----:B------:R-:W-:-:S05]  /*0570*/  SEL R10, R10, RZ, P4 ;  /* 0x000000ff0a0a7207 */ /* 0x000fca0002000000 */
[----:B------:R-:W-:-:S05]  /*0580*/  IMAD.IADD R10, R10, 0x1, R9 ;  /* 0x000000010a0a7824 */ /* 0x000fca00078e0209 */
[----:B------:R-:W-:-:S07]  /*0590*/  MOV R17, R10 ;  /* 0x0000000a00117202 */ /* 0x000fce0000000f00 */
[----:B------:R-:W-:Y:S05]  /*05a0*/  WARPSYNC.COLLECTIVE R14, `(.L_x_279) ;  /* 0x000000000e087348 */ /* 0x000fea0003c00000 */
[----:B------:R0:W1:Y:S02]  /*05b0*/  SHFL.UP P5, R15, R17, R16, R19 ;  /* 0x04000010110f7389 */ /* 0x00006400000a0013 */
[----:B01----:R-:W-:Y:S05]  /*05c0*/  ENDCOLLECTIVE ;  /* 0x000000000000791b */ /* 0x003fea0003800000 */
.L_x_279:
[----:B------:R-:W-:Y:S02]  /*05d0*/  IMAD.MOV.U32 R16, RZ, RZ, 0x4 ;  /* 0x00000004ff107424 */ /* 0x000fe400078e00ff */
[----:B------:R-:W-:-:S05]  /*05e0*/  IMAD.MOV.U32 R11, RZ, RZ, R15 ;  /* 0x000000ffff0b7224 */ /* 0x000fca00078e000f */
[----:B------:R-:W-:-:S05]  /*05f0*/  SEL R11, R11, RZ, P0 ;  /* 0x000000ff0b0b7207 */ /* 0x000fca0000000000 */
[----:B------:R-:W-:-:S04]  /*0600*/  IMAD.IADD R11, R10, 0x1, R11 ;  /* 0x000000010a0b7824 */ /* 0x000fc800078e020b */
[----:B------:R-:W-:-:S07]  /*0610*/  IMAD.MOV.U32 R17, RZ, RZ, R11 ;  /* 0x000000ffff117224 */ /* 0x000fce00078e000b */
[----:B------:R-:W-:Y:S05]  /*0620*/  WARPSYNC.COLLECTIVE R14, `(.L_x_280) ;  /* 0x000000000e087348 */ /* 0x000fea0003c00000 */
[----:B------:R0:W1:Y:S02]  /*0630*/  SHFL.UP P5, R15, R17, R16, R19 ;  /* 0x04000010110f7389 */ /* 0x00006400000a0013 */
[----:B01----:R-:W-:Y:S05]  /*0640*/  ENDCOLLECTIVE ;  /* 0x000000000000791b */ /* 0x003fea0003800000 */
.L_x_280:
[----:B------:R-:W-:Y:S01]  /*0650*/  IMAD.MOV.U32 R16, RZ, RZ, 0x8 ;  /* 0x00000008ff107424 */ /* 0x000fe200078e00ff */
[----:B------:R-:W-:-:S04]  /*0660*/  MOV R12, R15 ;  /* 0x0000000f000c7202 */ /* 0x000fc80000000f00 */
[----:B------:R-:W-:-:S05]  /*0670*/  SEL R12, R12, RZ, P1 ;  /* 0x000000ff0c0c7207 */ /* 0x000fca0000800000 */
[----:B------:R-:W-:-:S04]  /*0680*/  IMAD.IADD R12, R11, 0x1, R12 ;  /* 0x000000010b0c7824 */ /* 0x000fc800078e020c */
[----:B------:R-:W-:-:S07]  /*0690*/  IMAD.MOV.U32 R17, RZ, RZ, R12 ;  /* 0x000000ffff117224 */ /* 0x000fce00078e000c */
[----:B------:R-:W-:Y:S05]  /*06a0*/  WARPSYNC.COLLECTIVE R14, `(.L_x_281) ;  /* 0x000000000e087348 */ /* 0x000fea0003c00000 */
[----:B------:R0:W1:Y:S02]  /*06b0*/  SHFL.UP P5, R15, R17, R16, R19 ;  /* 0x04000010110f7389 */ /* 0x00006400000a0013 */
[----:B01----:R-:W-:Y:S05]  /*06c0*/  ENDCOLLECTIVE ;  /* 0x000000000000791b */ /* 0x003fea0003800000 */
.L_x_281:
[----:B------:R-:W-:Y:S02]  /*06d0*/  IMAD.MOV.U32 R16, RZ, RZ, 0x10 ;  /* 0x00000010ff107424 */ /* 0x000fe400078e00ff */
[----:B------:R-:W-:-:S05]  /*06e0*/  IMAD.MOV.U32 R13, RZ, RZ, R15 ;  /* 0x000000ffff0d7224 */ /* 0x000fca00078e000f */
[----:B------:R-:W-:-:S04]  /*06f0*/  SEL R13, R13, RZ, P2 ;  /* 0x000000ff0d0d7207 */ /* 0x000fc80001000000 */
[----:B------:R-:W-:-:S05]  /*0700*/  IADD3 R13, PT, PT, R12, R13, RZ ;  /* 0x0000000d0c0d7210 */ /* 0x000fca0007ffe0ff */
[----:B------:R-:W-:-:S07]  /*0710*/  IMAD.MOV.U32 R17, RZ, RZ, R13 ;  /* 0x000000ffff117224 */ /* 0x000fce00078e000d */
[----:B------:R-:W-:Y:S05]  /*0720*/  WARPSYNC.COLLECTIVE R14, `(.L_x_282) ;  /* 0x000000000e087348 */ /* 0x000fea0003c00000 */
[----:B------:R0:W1:Y:S02]  /*0730*/  SHFL.UP P5, R15, R17, R16, R19 ;  /* 0x04000010110f7389 */ /* 0x00006400000a0013 */
[----:B01----:R-:W-:Y:S05]  /*0740*/  ENDCOLLECTIVE ;  /* 0x000000000000791b */ /* 0x003fea0003800000 */
.L_x_282:
[----:B------:R-:W-:Y:S01]  /*0750*/  IMAD.MOV.U32 R9, RZ, RZ, R15 ;  /* 0x000000ffff097224 */ /* 0x000fe200078e000f */
[----:B------:R-:W-:Y:S06]  /*0760*/  BRA `(.L_x_283) ;  /* 0xfffffffc00147947 */ /* 0x000fec000383ffff */
.L_x_284:
        /* <DEDUP_REMOVED lines=9> */
.L_x_323:


//--------------------- .text._Z14bitonicSortGPUPdii --------------------------
	.section	.text._Z14bitonicSortGPUPdii,"ax",@progbits
	.align	128
        .global         _Z14bitonicSortGPUPdii
        .type           _Z14bitonicSortGPUPdii,@function
        .size           _Z14bitonicSortGPUPdii,(.L_x_324 - _Z14bitonicSortGPUPdii)
        .other          _Z14bitonicSortGPUPdii,@"STO_CUDA_ENTRY STV_DEFAULT"
_Z14bitonicSortGPUPdii:
.text._Z14bitonicSortGPUPdii:
[----:B------:R-:W-:Y:S01]  /*0000*/  LDC R1, c[0x0][0x37c] ;  /* 0x0000df00ff017b82 */ /* 0x000fe20000000800 */
[----:B------:R-:W0:Y:S01]  /*0010*/  S2R R5, SR_TID.X ;  /* 0x0000000000057919 */ /* 0x000e220000002100 */
[----:B------:R-:W0:Y:S01]  /*0020*/  LDCU UR4, c[0x0][0x360] ;  /* 0x00006c00ff0477ac */ /* 0x000e220008000800 */
[----:B------:R-:W0:Y:S01]  /*0030*/  S2R R0, SR_CTAID.X ;  /* 0x0000000000007919 */ /* 0x000e220000002500 */
[----:B------:R-:W1:Y:S01]  /*0040*/  LDCU UR5, c[0x0][0x388] ;  /* 0x00007100ff0577ac */ /* 0x000e620008000800 */
[----:B0-----:R-:W-:-:S05]  /*0050*/  IMAD R5, R0, UR4, R5 ;  /* 0x0000000400057c24 */ /* 0x001fca000f8e0205 */
[----:B-1----:R-:W-:-:S04]  /*0060*/  LOP3.LUT R9, R5, UR5, RZ, 0x3c, !PT ;  /* 0x0000000505097c12 */ /* 0x002fc8000f8e3cff */
[----:B------:R-:W-:-:S13]  /*0070*/  ISETP.GT.U32.AND P0, PT, R9, R5, PT ;  /* 0x000000050900720c */ /* 0x000fda0003f04070 */
[----:B------:R-:W-:Y:S05]  /*0080*/  @!P0 EXIT ;  /* 0x000000000000894d */ /* 0x000fea0003800000 */
[----:B------:R-:W0:Y:S02]  /*0090*/  LDCU UR4, c[0x0][0x38c] ;  /* 0x00007180ff0477ac */ /* 0x000e240008000800 */
[----:B0-----:R-:W-:Y:S01]  /*00a0*/  LOP3.LUT P0, RZ, R5, UR4, RZ, 0xc0, !PT ;  /* 0x0000000405ff7c12 */ /* 0x001fe2000f80c0ff */
[----:B------:R-:W0:-:S12]  /*00b0*/  LDCU.64 UR4, c[0x0][0x358] ;  /* 0x00006b00ff0477ac */ /* 0x000e180008000a00 */
[----:B------:R-:W-:Y:S05]  /*00c0*/  @P0 BRA `(.L_x_285) ;  /* 0x0000000000280947 */ /* 0x000fea0003800000 */
[----:B------:R-:W1:Y:S02]  /*00d0*/  LDC.64 R6, c[0x0][0x380] ;  /* 0x0000e000ff067b82 */ /* 0x000e640000000a00 */
[----:B-1----:R-:W-:-:S04]  /*00e0*/  IMAD.WIDE.U32 R2, R5, 0x8, R6 ;  /* 0x0000000805027825 */ /* 0x002fc800078e0006 */
[----:B------:R-:W-:Y:S01]  /*00f0*/  IMAD.WIDE.U32 R6, R9, 0x8, R6 ;  /* 0x0000000809067825 */ /* 0x000fe200078e0006 */
[----:B0-----:R-:W2:Y:S04]  /*0100*/  LDG.E.64 R4, desc[UR4][R2.64] ;  /* 0x0000000402047981 */ /* 0x001ea8000c1e1b00 */
[----:B------:R-:W2:Y:S02]  /*0110*/  LDG.E.64 R8, desc[UR4][R6.64] ;  /* 0x0000000406087981 */ /* 0x000ea4000c1e1b00 */
[----:B--2---:R-:W-:-:S14]  /*0120*/  DSETP.GT.AND P0, PT, R4, R8, PT ;  /* 0x000000080400722a */ /* 0x004fdc0003f04000 */
[----:B------:R-:W-:Y:S05]  /*0130*/  @!P0 EXIT ;  /* 0x000000000000894d */ /* 0x000fea0003800000 */
[----:B------:R-:W-:Y:S04]  /*0140*/  STG.E.64 desc[UR4][R2.64], R8 ;  /* 0x0000000802007986 */ /* 0x000fe8000c101b04 */
[----:B------:R-:W-:Y:S01]  /*0150*/  STG.E.64 desc[UR4][R6.64], R4 ;  /* 0x0000000406007986 */ /* 0x000fe2000c101b04 */
[----:B------:R-:W-:Y:S05]  /*0160*/  EXIT ;  /* 0x000000000000794d */ /* 0x000fea0003800000 */
.L_x_285:
[----:B------:R-:W1:Y:S02]  /*0170*/  LDC.64 R2, c[0x0][0x380] ;  /* 0x0000e000ff027b82 */ /* 0x000e640000000a00 */
[----:B-1----:R-:W-:-:S04]  /*0180*/  IMAD.WIDE.U32 R6, R5, 0x8, R2 ;  /* 0x0000000805067825 */ /* 0x002fc800078e0002 */
[----:B------:R-:W-:Y:S02]  /*0190*/  IMAD.WIDE.U32 R8, R9, 0x8, R2 ;  /* 0x0000000809087825 */ /* 0x000fe400078e0002 */
[----:B0-----:R-:W2:Y:S04]  /*01a0*/  LDG.E.64 R2, desc[UR4][R6.64] ;  /* 0x0000000406027981 */ /* 0x001ea8000c1e1b00 */
[----:B------:R-:W2:Y:S02]  /*01b0*/  LDG.E.64 R4, desc[UR4][R8.64] ;  /* 0x0000000408047981 */ /* 0x000ea4000c1e1b00 */
[----:B--2---:R-:W-:-:S14]  /*01c0*/  DSETP.GEU.AND P0, PT, R2, R4, PT ;  /* 0x000000040200722a */ /* 0x004fdc0003f0e000 */
[----:B------:R-:W-:Y:S05]  /*01d0*/  @P0 EXIT ;  /* 0x000000000000094d */ /* 0x000fea0003800000 */
[----:B------:R-:W-:Y:S04]  /*01e0*/  STG.E.64 desc[UR4][R6.64], R4 ;  /* 0x0000000406007986 */ /* 0x000fe8000c101b04 */
[----:B------:R-:W-:Y:S01]  /*01f0*/  STG.E.64 desc[UR4][R8.64], R2 ;  /* 0x0000000208007986 */ /* 0x000fe2000c101b04 */
[----:B------:R-:W-:Y:S05]  /*0200*/  EXIT ;  /* 0x000000000000794d */ /* 0x000fea0003800000 */
.L_x_286:
        /* <DEDUP_REMOVED lines=15> */
.L_x_324:


//--------------------- .text._Z27copy_back_from_padded_arrayPdS_j --------------------------
	.section	.text._Z27copy_back_from_padded_arrayPdS_j,"ax",@progbits
	.align	128
        .global         _Z27copy_back_from_padded_arrayPdS_j
        .type           _Z27copy_back_from_padded_arrayPdS_j,@function
        .size           _Z27copy_back_from_padded_arrayPdS_j,(.L_x_311 - _Z27copy_back_from_padded_arrayPdS_j)
        .other          _Z27copy_back_from_padded_arrayPdS_j,@"STO_CUDA_ENTRY STV_DEFAULT"
_Z27copy_back_from_padded_arrayPdS_j:
.text._Z27copy_back_from_padded_arrayPdS_j:
[----:B------:R-:W-:Y:S01]  /*0000*/  LDC R1, c[0x0][0x37c] ;  /* 0x0000df00ff017b82 */ /* 0x000fe20000000800 */
[----:B------:R-:W0:Y:S07]  /*0010*/  S2R R3, SR_TID.X ;  /* 0x0000000000037919 */ /* 0x000e2e0000002100 */
[----:B------:R-:W0:Y:S01]  /*0020*/  S2UR UR4, SR_CTAID.X ;  /* 0x00000000000479c3 */ /* 0x000e220000002500 */
[----:B------:R-:W1:Y:S07]  /*0030*/  LDCU UR5, c[0x0][0x390] ;  /* 0x00007200ff0577ac */ /* 0x000e6e0008000800 */
[----:B------:R-:W0:Y:S02]  /*0040*/  LDC R0, c[0x0][0x360] ;  /* 0x0000d800ff007b82 */ /* 0x000e240000000800 */
[----:B0-----:R-:W-:-:S05]  /*0050*/  IMAD R3, R0, UR4, R3 ;  /* 0x0000000400037c24 */ /* 0x001fca000f8e0203 */
[----:B-1----:R-:W-:-:S13]  /*0060*/  ISETP.GE.U32.AND P0, PT, R3, UR5, PT ;  /* 0x0000000503007c0c */ /* 0x002fda000bf06070 */
[----:B------:R-:W-:Y:S05]  /*0070*/  @P0 EXIT ;  /* 0x000000000000094d */ /* 0x000fea0003800000 */
[----:B------:R-:W0:Y:S01]  /*0080*/  LDCU UR4, c[0x0][0x370] ;  /* 0x00006e00ff0477ac */ /* 0x000e220008000800 */
[----:B------:R-:W-:Y:S01]  /*0090*/  BSSY.RECONVERGENT B0, `(.L_x_287) ;  /* 0x0000026000007945 */ /* 0x000fe20003800200 */
[----:B0-----:R-:W-:-:S05]  /*00a0*/  IMAD R0, R0, UR4, RZ ;  /* 0x0000000400007c24 */ /* 0x001fca000f8e02ff */
[----:B------:R-:W-:-:S04]  /*00b0*/  IADD3 R2, P0, PT, R3, R0, RZ ;  /* 0x0000000003027210 */ /* 0x000fc80007f1e0ff */
[C---:B------:R-:W-:Y:S01]  /*00c0*/  ISETP.GT.U32.AND P1, PT, R2.reuse, UR5, PT ;  /* 0x0000000502007c0c */ /* 0x040fe2000bf24070 */
[----:B------:R-:W-:Y:S01]  /*00d0*/  IMAD.X R7, RZ, RZ, RZ, P0 ;  /* 0x000000ffff077224 */ /* 0x000fe200000e06ff */
[----:B------:R-:W-:-:S04]  /*00e0*/  ISETP.GE.U32.AND P0, PT, R2, UR5, PT ;  /* 0x0000000502007c0c */ /* 0x000fc8000bf06070 */
[C---:B------:R-:W-:Y:S02]  /*00f0*/  ISETP.GT.U32.AND.EX P1, PT, R7.reuse, RZ, PT, P1 ;  /* 0x000000ff0700720c */ /* 0x040fe40003f24110 */
[C---:B------:R-:W-:Y:S02]  /*0100*/  ISETP.GE.U32.AND.EX P0, PT, R7.reuse, RZ, PT, P0 ;  /* 0x000000ff0700720c */ /* 0x040fe40003f06100 */
[----:B------:R-:W-:Y:S02]  /*0110*/  SEL R5, R2, UR5, P1 ;  /* 0x0000000502057c07 */ /* 0x000fe40008800000 */
[----:B------:R-:W-:Y:S02]  /*0120*/  SEL R4, RZ, 0x1, P0 ;  /* 0x00000001ff047807 */ /* 0x000fe40000000000 */
[----:B------:R-:W-:Y:S02]  /*0130*/  SEL R6, R7, RZ, P1 ;  /* 0x000000ff07067207 */ /* 0x000fe40000800000 */
[----:B------:R-:W-:Y:S01]  /*0140*/  IADD3 R5, P0, P1, R5, -R2, -R4 ;  /* 0x8000000205057210 */ /* 0x000fe2000791e804 */
[----:B------:R-:W-:-:S03]  /*0150*/  IMAD.MOV.U32 R2, RZ, RZ, RZ ;  /* 0x000000ffff027224 */ /* 0x000fc600078e00ff */
[----:B------:R-:W-:-:S04]  /*0160*/  IADD3.X R6, PT, PT, R6, -0x1, ~R7, P0, P1 ;  /* 0xffffffff06067810 */ /* 0x000fc800007e2c07 */
[----:B------:R-:W-:-:S13]  /*0170*/  ISETP.NE.U32.AND P0, PT, R6, RZ, PT ;  /* 0x000000ff0600720c */ /* 0x000fda0003f05070 */
[----:B------:R-:W-:Y:S05]  /*0180*/  @P0 BRA `(.L_x_288) ;  /* 0x0000000000500947 */ /* 0x000fea0003800000 */
[----:B------:R-:W0:Y:S01]  /*0190*/  I2F.U32.RP R8, R0 ;  /* 0x0000000000087306 */ /* 0x000e220000209000 */
[----:B------:R-:W-:Y:S01]  /*01a0*/  IMAD.MOV R9, RZ, RZ, -R0 ;  /* 0x000000ffff097224 */ /* 0x000fe200078e0a00 */
[----:B------:R-:W-:-:S06]  /*01b0*/  ISETP.NE.U32.AND P2, PT, R0, RZ, PT ;  /* 0x000000ff0000720c */ /* 0x000fcc0003f45070 */
[----:B0-----:R-:W0:Y:S02]  /*01c0*/  MUFU.RCP R8, R8 ;  /* 0x0000000800087308 */ /* 0x001e240000001000 */
[----:B0-----:R-:W-:-:S06]  /*01d0*/  VIADD R6, R8, 0xffffffe ;  /* 0x0ffffffe08067836 */ /* 0x001fcc0000000000 */
[----:B------:R0:W1:Y:S02]  /*01e0*/  F2I.FTZ.U32.TRUNC.NTZ R7, R6 ;  /* 0x0000000600077305 */ /* 0x000064000021f000 */
[----:B0-----:R-:W-:Y:S02]  /*01f0*/  IMAD.MOV.U32 R6, RZ, RZ, RZ ;  /* 0x000000ffff067224 */ /* 0x001fe400078e00ff */
[----:B-1----:R-:W-:-:S04]  /*0200*/  IMAD R9, R9, R7, RZ ;  /* 0x0000000709097224 */ /* 0x002fc800078e02ff */
[----:B------:R-:W-:-:S06]  /*0210*/  IMAD.HI.U32 R10, R7, R9, R6 ;  /* 0x00000009070a7227 */ /* 0x000fcc00078e0006 */
[----:B------:R-:W-:-:S04]  /*0220*/  IMAD.HI.U32 R6, R10, R5, RZ ;  /* 0x000000050a067227 */ /* 0x000fc800078e00ff */
[----:B------:R-:W-:-:S04]  /*0230*/  IMAD.MOV R7, RZ, RZ, -R6 ;  /* 0x000000ffff077224 */ /* 0x000fc800078e0a06 */
[----:B------:R-:W-:Y:S02]  /*0240*/  IMAD R5, R0, R7, R5 ;  /* 0x0000000700057224 */ /* 0x000fe400078e0205 */
[----:B------:R-:W-:-:S03]  /*0250*/  IMAD.MOV.U32 R7, RZ, RZ, RZ ;  /* 0x000000ffff077224 */ /* 0x000fc600078e00ff */
[----:B------:R-:W-:-:S13]  /*0260*/  ISETP.GE.U32.AND P0, PT, R5, R0, PT ;  /* 0x000000000500720c */ /* 0x000fda0003f06070 */
[----:B------:R-:W-:Y:S02]  /*0270*/  @P0 IMAD.IADD R5, R5, 0x1, -R0 ;  /* 0x0000000105050824 */ /* 0x000fe400078e0a00 */
[----:B------:R-:W-:-:S03]  /*0280*/  @P0 VIADD R6, R6, 0x1 ;  /* 0x0000000106060836 */ /* 0x000fc60000000000 */
[----:B------:R-:W-:-:S13]  /*0290*/  ISETP.GE.U32.AND P1, PT, R5, R0, PT ;  /* 0x000000000500720c */ /* 0x000fda0003f26070 */
[----:B------:R-:W-:Y:S01]  /*02a0*/  @P1 VIADD R6, R6, 0x1 ;  /* 0x0000000106061836 */ /* 0x000fe20000000000 */
[----:B------:R-:W-:Y:S01]  /*02b0*/  @!P2 LOP3.LUT R6, RZ, R0, RZ, 0x33, !PT ;  /* 0x00000000ff06a212 */ /* 0x000fe200078e33ff */
[----:B------:R-:W-:Y:S06]  /*02c0*/  BRA `(.L_x_289) ;  /* 0x0000000000087947 */ /* 0x000fec0003800000 */
.L_x_288:
[----:B------:R-:W-:-:S07]  /*02d0*/  MOV R8, 0x2f0 ;  /* 0x000002f000087802 */ /* 0x000fce0000000f00 */
[----:B------:R-:W-:Y:S05]  /*02e0*/  CALL.REL.NOINC `($__internal_4_$__cuda_sm20_div_u64) ;  /* 0x0000000400187944 */ /* 0x000fea0003c00000 */
.L_x_289:
[----:B------:R-:W-:Y:S05]  /*02f0*/  BSYNC.RECONVERGENT B0 ;  /* 0x0000000000007941 */ /* 0x000fea0003800200 */
.L_x_287:
[----:B------:R-:W-:Y:S01]  /*0300*/  IADD3 R4, P0, PT, R6, R4, RZ ;  /* 0x0000000406047210 */ /* 0x000fe20007f1e0ff */
[----:B------:R-:W0:Y:S01]  /*0310*/  LDCU.64 UR4, c[0x0][0x358] ;  /* 0x00006b00ff0477ac */ /* 0x000e220008000a00 */
[----:B------:R-:W-:Y:S02]  /*0320*/  BSSY.RECONVERGENT B0, `(.L_x_290) ;  /* 0x000001d000007945 */ /* 0x000fe40003800200 */
[C---:B------:R-:W-:Y:S01]  /*0330*/  LOP3.LUT R5, R4.reuse, 0x3, RZ, 0xc0, !PT ;  /* 0x0000000304057812 */ /* 0x040fe200078ec0ff */
[----:B------:R-:W-:Y:S01]  /*0340*/  IMAD.X R6, RZ, RZ, R7, P0 ;  /* 0x000000ffff067224 */ /* 0x000fe200000e0607 */
[----:B------:R-:W-:Y:S01]  /*0350*/  ISETP.GE.U32.AND P0, PT, R4, 0x3, PT ;  /* 0x000000030400780c */ /* 0x000fe20003f06070 */
[----:B------:R-:W1:Y:S01]  /*0360*/  LDCU.128 UR8, c[0x0][0x380] ;  /* 0x00007000ff0877ac */ /* 0x000e620008000c00 */
[----:B------:R-:W-:Y:S02]  /*0370*/  ISETP.NE.U32.AND P1, PT, R5, 0x3, PT ;  /* 0x000000030500780c */ /* 0x000fe40003f25070 */
[----:B------:R-:W-:-:S02]  /*0380*/  ISETP.GE.U32.AND.EX P0, PT, R6, RZ, PT, P0 ;  /* 0x000000ff0600720c */ /* 0x000fc40003f06100 */
[----:B------:R-:W-:-:S13]  /*0390*/  ISETP.NE.AND.EX P1, PT, RZ, RZ, PT, P1 ;  /* 0x000000ffff00720c */ /* 0x000fda0003f25310 */
[----:B01----:R-:W-:Y:S05]  /*03a0*/  @!P1 BRA `(.L_x_291) ;  /* 0x0000000000509947 */ /* 0x003fea0003800000 */
[----:B------:R-:W-:Y:S01]  /*03b0*/  VIADD R8, R4, 0x1 ;  /* 0x0000000104087836 */ /* 0x000fe20000000000 */
[C---:B------:R-:W-:Y:S01]  /*03c0*/  SHF.L.U64.HI R13, R3.reuse, 0x3, R2 ;  /* 0x00000003030d7819 */ /* 0x040fe20000010202 */
[----:B------:R-:W-:Y:S02]  /*03d0*/  IMAD.SHL.U32 R11, R3, 0x8, RZ ;  /* 0x00000008030b7824 */ /* 0x000fe400078e00ff */
[----:B------:R-:W-:Y:S01]  /*03e0*/  IMAD.MOV.U32 R9, RZ, RZ, RZ ;  /* 0x000000ffff097224 */ /* 0x000fe200078e00ff */
[----:B------:R-:W-:-:S07]  /*03f0*/  LOP3.LUT R8, R8, 0x3, RZ, 0xc0, !PT ;  /* 0x0000000308087812 */ /* 0x000fce00078ec0ff */
.L_x_292:
[----:B0-----:R-:W-:-:S04]  /*0400*/  IADD3 R4, P1, PT, R11, UR8, RZ ;  /* 0x000000080b047c10 */ /* 0x001fc8000ff3e0ff */
[----:B------:R-:W-:-:S06]  /*0410*/  IADD3.X R5, PT, PT, R13, UR9, RZ, P1, !PT ;  /* 0x000000090d057c10 */ /* 0x000fcc0008ffe4ff */
[----:B------:R-:W2:Y:S01]  /*0420*/  LDG.E.64 R4, desc[UR4][R4.64] ;  /* 0x0000000404047981 */ /* 0x000ea2000c1e1b00 */
[----:B------:R-:W-:Y:S02]  /*0430*/  IADD3 R6, P1, PT, R11, UR10, RZ ;  /* 0x0000000a0b067c10 */ /* 0x000fe4000ff3e0ff */
[----:B------:R-:W-:Y:S02]  /*0440*/  IADD3 R3, P2, PT, R0, R3, RZ ;  /* 0x0000000300037210 */ /* 0x000fe40007f5e0ff */
[----:B------:R-:W-:Y:S02]  /*0450*/  IADD3.X R7, PT, PT, R13, UR11, RZ, P1, !PT ;  /* 0x0000000b0d077c10 */ /* 0x000fe40008ffe4ff */
[----:B------:R-:W-:Y:S01]  /*0460*/  IADD3 R8, P1, PT, R8, -0x1, RZ ;  /* 0xffffffff08087810 */ /* 0x000fe20007f3e0ff */
[----:B------:R-:W-:Y:S01]  /*0470*/  IMAD.X R2, RZ, RZ, R2, P2 ;  /* 0x000000ffff027224 */ /* 0x000fe200010e0602 */
[----:B------:R-:W-:Y:S02]  /*0480*/  LEA R11, P3, R0, R11, 0x3 ;  /* 0x0000000b000b7211 */ /* 0x000fe400078618ff */
[----:B------:R-:W-:-:S02]  /*0490*/  IADD3.X R9, PT, PT, R9, -0x1, RZ, P1, !PT ;  /* 0xffffffff09097810 */ /* 0x000fc40000ffe4ff */
[----:B------:R-:W-:Y:S02]  /*04a0*/  ISETP.NE.U32.AND P1, PT, R8, RZ, PT ;  /* 0x000000ff0800720c */ /* 0x000fe40003f25070 */
[----:B------:R-:W-:Y:S02]  /*04b0*/  LEA.HI.X R13, R0, R13, RZ, 0x3, P3 ;  /* 0x0000000d000d7211 */ /* 0x000fe400018f1cff */
[----:B------:R-:W-:Y:S01]  /*04c0*/  ISETP.NE.AND.EX P1, PT, R9, RZ, PT, P1 ;  /* 0x000000ff0900720c */ /* 0x000fe20003f25310 */
[----:B--2---:R0:W-:-:S12]  /*04d0*/  STG.E.64 desc[UR4][R6.64], R4 ;  /* 0x0000000406007986 */ /* 0x0041d8000c101b04 */
[----:B------:R-:W-:Y:S05]  /*04e0*/  @P1 BRA `(.L_x_292) ;  /* 0xfffffffc00c41947 */ /* 0x000fea000383ffff */
.L_x_291:
[----:B------:R-:W-:Y:S05]  /*04f0*/  BSYNC.RECONVERGENT B0 ;  /* 0x0000000000007941 */ /* 0x000fea0003800200 */
.L_x_290:
[----:B------:R-:W-:Y:S05]  /*0500*/  @!P0 EXIT ;  /* 0x000000000000894d */ /* 0x000fea0003800000 */
[----:B0-----:R-:W-:Y:S01]  /*0510*/  IMAD.SHL.U32 R5, R0, 0x8, RZ ;  /* 0x0000000800057824 */ /* 0x001fe200078e00ff */
[----:B------:R-:W-:Y:S01]  /*0520*/  SHF.R.U32.HI R4, RZ, 0x1d, R0 ;  /* 0x0000001dff047819 */ /* 0x000fe20000011600 */
[----:B------:R-:W0:Y:S01]  /*0530*/  LDCU UR6, c[0x0][0x390] ;  /* 0x00007200ff0677ac */ /* 0x000e220008000800 */
[----:B------:R-:W1:Y:S05]  /*0540*/  LDCU.128 UR8, c[0x0][0x380] ;  /* 0x00007000ff0877ac */ /* 0x000e6a0008000c00 */
.L_x_293:
[C---:B--2---:R-:W-:Y:S01]  /*0550*/  IMAD.SHL.U32 R12, R3.reuse, 0x8, RZ ;  /* 0x00000008030c7824 */ /* 0x044fe200078e00ff */
[----:B------:R-:W-:-:S04]  /*0560*/  SHF.L.U64.HI R8, R3, 0x3, R2 ;  /* 0x0000000303087819 */ /* 0x000fc80000010202 */
[----:B-1----:R-:W-:-:S04]  /*0570*/  IADD3 R10, P0, PT, R12, UR8, RZ ;  /* 0x000000080c0a7c10 */ /* 0x002fc8000ff1e0ff */
[----:B------:R-:W-:-:S05]  /*0580*/  IADD3.X R11, PT, PT, R8, UR9, RZ, P0, !PT ;  /* 0x00000009080b7c10 */ /* 0x000fca00087fe4ff */
[----:B------:R-:W2:Y:S01]  /*0590*/  LDG.E.64 R6, desc[UR4][R10.64] ;  /* 0x000000040a067981 */ /* 0x000ea2000c1e1b00 */
[----:B------:R-:W-:Y:S02]  /*05a0*/  IADD3 R12, P0, PT, R12, UR10, RZ ;  /* 0x0000000a0c0c7c10 */ /* 0x000fe4000ff1e0ff */
[----:B------:R-:W-:Y:S02]  /*05b0*/  IADD3 R14, P1, PT, R5, R10, RZ ;  /* 0x0000000a050e7210 */ /* 0x000fe40007f3e0ff */
[----:B------:R-:W-:-:S03]  /*05c0*/  IADD3.X R13, PT, PT, R8, UR11, RZ, P0, !PT ;  /* 0x0000000b080d7c10 */ /* 0x000fc600087fe4ff */
[C---:B------:R-:W-:Y:S01]  /*05d0*/  IMAD.X R15, R4.reuse, 0x1, R11, P1 ;  /* 0x00000001040f7824 */ /* 0x040fe200008e060b */
[C---:B------:R-:W-:Y:S01]  /*05e0*/  IADD3 R16, P0, PT, R5.reuse, R12, RZ ;  /* 0x0000000c05107210 */ /* 0x040fe20007f1e0ff */
[----:B--2---:R1:W-:Y:S04]  /*05f0*/  STG.E.64 desc[UR4][R12.64], R6 ;  /* 0x000000060c007986 */ /* 0x0043e8000c101b04 */
[----:B------:R-:W2:Y:S01]  /*0600*/  LDG.E.64 R8, desc[UR4][R14.64] ;  /* 0x000000040e087981 */ /* 0x000ea2000c1e1b00 */
[----:B------:R-:W-:Y:S01]  /*0610*/  IADD3 R18, P1, PT, R5, R14, RZ ;  /* 0x0000000e05127210 */ /* 0x000fe20007f3e0ff */
[----:B------:R-:W-:-:S04]  /*0620*/  IMAD.X R17, R4, 0x1, R13, P0 ;  /* 0x0000000104117824 */ /* 0x000fc800000e060d */
[C---:B------:R-:W-:Y:S01]  /*0630*/  IMAD.X R19, R4.reuse, 0x1, R15, P1 ;  /* 0x0000000104137824 */ /* 0x040fe200008e060f */
[C---:B------:R-:W-:Y:S01]  /*0640*/  IADD3 R20, P0, PT, R5.reuse, R16, RZ ;  /* 0x0000001005147210 */ /* 0x040fe20007f1e0ff */
[----:B--2---:R2:W-:Y:S04]  /*0650*/  STG.E.64 desc[UR4][R16.64], R8 ;  /* 0x0000000810007986 */ /* 0x0045e8000c101b04 */
[----:B------:R-:W3:Y:S01]  /*0660*/  LDG.E.64 R10, desc[UR4][R18.64] ;  /* 0x00000004120a7981 */ /* 0x000ee2000c1e1b00 */
[----:B------:R-:W-:Y:S01]  /*0670*/  IADD3 R22, P1, PT, R5, R18, RZ ;  /* 0x0000001205167210 */ /* 0x000fe20007f3e0ff */
[----:B------:R-:W-:-:S04]  /*0680*/  IMAD.X R21, R4, 0x1, R17, P0 ;  /* 0x0000000104157824 */ /* 0x000fc800000e0611 */
[C---:B------:R-:W-:Y:S01]  /*0690*/  IMAD.X R23, R4.reuse, 0x1, R19, P1 ;  /* 0x0000000104177824 */ /* 0x040fe200008e0613 */
[----:B-1----:R-:W-:Y:S01]  /*06a0*/  IADD3 R12, P0, PT, R5, R20, RZ ;  /* 0x00000014050c7210 */ /* 0x002fe20007f1e0ff */
[----:B---3--:R2:W-:Y:S04]  /*06b0*/  STG.E.64 desc[UR4][R20.64], R10 ;  /* 0x0000000a14007986 */ /* 0x0085e8000c101b04 */
[----:B------:R-:W3:Y:S01]  /*06c0*/  LDG.E.64 R6, desc[UR4][R22.64] ;  /* 0x0000000416067981 */ /* 0x000ee2000c1e1b00 */
[----:B------:R-:W-:Y:S01]  /*06d0*/  IMAD.X R13, R4, 0x1, R21, P0 ;  /* 0x00000001040d7824 */ /* 0x000fe200000e0615 */
[----:B------:R-:W-:-:S04]  /*06e0*/  LEA R3, P0, R0, R3, 0x2 ;  /* 0x0000000300037211 */ /* 0x000fc800078010ff */
[----:B------:R-:W-:Y:S02]  /*06f0*/  LEA.HI.X R2, R0, R2, RZ, 0x2, P0 ;  /* 0x0000000200027211 */ /* 0x000fe400000f14ff */
[----:B0-----:R-:W-:-:S04]  /*0700*/  ISETP.GE.U32.AND P0, PT, R3, UR6, PT ;  /* 0x0000000603007c0c */ /* 0x001fc8000bf06070 */
[----:B------:R-:W-:Y:S01]  /*0710*/  ISETP.GE.U32.AND.EX P0, PT, R2, RZ, PT, P0 ;  /* 0x000000ff0200720c */ /* 0x000fe20003f06100 */
[----:B---3--:R2:W-:-:S12]  /*0720*/  STG.E.64 desc[UR4][R12.64], R6 ;  /* 0x000000060c007986 */ /* 0x0085d8000c101b04 */
[----:B------:R-:W-:Y:S05]  /*0730*/  @!P0 BRA `(.L_x_293) ;  /* 0xfffffffc00848947 */ /* 0x000fea000383ffff */
[----:B------:R-:W-:Y:S05]  /*0740*/  EXIT ;  /* 0x000000000000794d */ /* 0x000fea0003800000 */
        .weak           $__internal_4_$__cuda_sm20_div_u64
        .type           $__internal_4_$__cuda_sm20_div_u64,@function
        .size           $__internal_4_$__cuda_sm20_div_u64,(.L_x_311 - $__internal_4_$__cuda_sm20_div_u64)
$__internal_4_$__cuda_sm20_div_u64:
[----:B------:R-:W-:Y:S02]  /*0750*/  IMAD.MOV.U32 R14, RZ, RZ, R0 ;  /* 0x000000ffff0e7224 */ /* 0x000fe400078e0000 */
[----:B------:R-:W-:-:S04]  /*0760*/  IMAD.MOV.U32 R15, RZ, RZ, RZ ;  /* 0x000000ffff0f7224 */ /* 0x000fc800078e00ff */
[----:B------:R-:W0:Y:S08]  /*0770*/  I2F.U64.RP R7, R14 ;  /* 0x0000000e00077312 */ /* 0x000e300000309000 */
[----:B0-----:R-:W0:Y:S02]  /*0780*/  MUFU.RCP R7, R7 ;  /* 0x0000000700077308 */ /* 0x001e240000001000 */
[----:B0-----:R-:W-:-:S06]  /*0790*/  VIADD R10, R7, 0x1ffffffe ;  /* 0x1ffffffe070a7836 */ /* 0x001fcc0000000000 */
[----:B------:R-:W0:Y:S02]  /*07a0*/  F2I.U64.TRUNC R10, R10 ;  /* 0x0000000a000a7311 */ /* 0x000e24000020d800 */
[----:B0-----:R-:W-:-:S04]  /*07b0*/  IMAD.WIDE.U32 R12, R10, R0, RZ ;  /* 0x000000000a0c7225 */ /* 0x001fc800078e00ff */
[----:B------:R-:W-:Y:S01]  /*07c0*/  IMAD R13, R11, R0, R13 ;  /* 0x000000000b0d7224 */ /* 0x000fe200078e020d */
[----:B------:R-:W-:-:S05]  /*07d0*/  IADD3 R9, P0, PT, RZ, -R12, RZ ;  /* 0x8000000cff097210 */ /* 0x000fca0007f1e0ff */
[----:B------:R-:W-:-:S04]  /*07e0*/  IMAD.HI.U32 R12, R10, R9, RZ ;  /* 0x000000090a0c7227 */ /* 0x000fc800078e00ff */
[----:B------:R-:W-:Y:S02]  /*07f0*/  IMAD.X R17, RZ, RZ, ~R13, P0 ;  /* 0x000000ffff117224 */ /* 0x000fe400000e0e0d */
[----:B------:R-:W-:Y:S02]  /*0800*/  IMAD.MOV.U32 R13, RZ, RZ, R10 ;  /* 0x000000ffff0d7224 */ /* 0x000fe400078e000a */
[-C--:B------:R-:W-:Y:S02]  /*0810*/  IMAD R15, R11, R17.reuse, RZ ;  /* 0x000000110b0f7224 */ /* 0x080fe400078e02ff */
[----:B------:R-:W-:-:S04]  /*0820*/  IMAD.WIDE.U32 R12, P0, R10, R17, R12 ;  /* 0x000000110a0c7225 */ /* 0x000fc8000780000c */
[----:B------:R-:W-:-:S04]  /*0830*/  IMAD.HI.U32 R7, R11, R17, RZ ;  /* 0x000000110b077227 */ /* 0x000fc800078e00ff */
[----:B------:R-:W-:-:S04]  /*0840*/  IMAD.HI.U32 R12, P1, R11, R9, R12 ;  /* 0x000000090b0c7227 */ /* 0x000fc8000782000c */
[----:B------:R-:W-:Y:S01]  /*0850*/  IMAD.X R7, R7, 0x1, R11, P0 ;  /* 0x0000000107077824 */ /* 0x000fe200000e060b */
[----:B------:R-:W-:-:S04]  /*0860*/  IADD3 R13, P2, PT, R15, R12, RZ ;  /* 0x0000000c0f0d7210 */ /* 0x000fc80007f5e0ff */
[----:B------:R-:W-:Y:S01]  /*0870*/  IADD3.X R7, PT, PT, RZ, RZ, R7, P2, P1 ;  /* 0x000000ffff077210 */ /* 0x000fe200017e2407 */
[----:B------:R-:W-:-:S03]  /*0880*/  IMAD.WIDE.U32 R10, R13, R0, RZ ;  /* 0x000000000d0a7225 */ /* 0x000fc600078e00ff */
[----:B------:R-:W-:Y:S01]  /*0890*/  IADD3 R9, P0, PT, RZ, -R10, RZ ;  /* 0x8000000aff097210 */ /* 0x000fe20007f1e0ff */
[----:B------:R-:W-:Y:S02]  /*08a0*/  IMAD R10, R7, R0, R11 ;  /* 0x00000000070a7224 */ /* 0x000fe400078e020b */
[----:B------:R-:W-:Y:S02]  /*08b0*/  IMAD.MOV.U32 R11, RZ, RZ, RZ ;  /* 0x000000ffff0b7224 */ /* 0x000fe400078e00ff */
[----:B------:R-:W-:-:S04]  /*08c0*/  IMAD.HI.U32 R12, R13, R9, RZ ;  /* 0x000000090d0c7227 */ /* 0x000fc800078e00ff */
[----:B------:R-:W-:-:S04]  /*08d0*/  IMAD.X R10, RZ, RZ, ~R10, P0 ;  /* 0x000000ffff0a7224 */ /* 0x000fc800000e0e0a */
[----:B------:R-:W-:-:S04]  /*08e0*/  IMAD.WIDE.U32 R12, P0, R13, R10, R12 ;  /* 0x0000000a0d0c7225 */ /* 0x000fc8000780000c */
[C---:B------:R-:W-:Y:S02]  /*08f0*/  IMAD R14, R7.reuse, R10, RZ ;  /* 0x0000000a070e7224 */ /* 0x040fe400078e02ff */
[----:B------:R-:W-:-:S04]  /*0900*/  IMAD.HI.U32 R9, P1, R7, R9, R12 ;  /* 0x0000000907097227 */ /* 0x000fc8000782000c */
[----:B------:R-:W-:Y:S01]  /*0910*/  IMAD.HI.U32 R10, R7, R10, RZ ;  /* 0x0000000a070a7227 */ /* 0x000fe200078e00ff */
[----:B------:R-:W-:-:S03]  /*0920*/  IADD3 R9, P2, PT, R14, R9, RZ ;  /* 0x000000090e097210 */ /* 0x000fc60007f5e0ff */
[----:B------:R-:W-:Y:S02]  /*0930*/  IMAD.X R7, R10, 0x1, R7, P0 ;  /* 0x000000010a077824 */ /* 0x000fe400000e0607 */
[----:B------:R-:W-:-:S03]  /*0940*/  IMAD.HI.U32 R10, R9, R5, RZ ;  /* 0x00000005090a7227 */ /* 0x000fc600078e00ff */
[----:B------:R-:W-:Y:S01]  /*0950*/  IADD3.X R7, PT, PT, RZ, RZ, R7, P2, P1 ;  /* 0x000000ffff077210 */ /* 0x000fe200017e2407 */
[----:B------:R-:W-:-:S04]  /*0960*/  IMAD.WIDE.U32 R10, R9, R6, R10 ;  /* 0x00000006090a7225 */ /* 0x000fc800078e000a */
[C---:B------:R-:W-:Y:S02]  /*0970*/  IMAD R12, R7.reuse, R6, RZ ;  /* 0x00000006070c7224 */ /* 0x040fe400078e02ff */
[----:B------:R-:W-:-:S04]  /*0980*/  IMAD.HI.U32 R9, P0, R7, R5, R10 ;  /* 0x0000000507097227 */ /* 0x000fc8000780000a */
[----:B------:R-:W-:Y:S01]  /*0990*/  IMAD.HI.U32 R7, R7, R6, RZ ;  /* 0x0000000607077227 */ /* 0x000fe200078e00ff */
[----:B------:R-:W-:-:S03]  /*09a0*/  IADD3 R9, P1, PT, R12, R9, RZ ;  /* 0x000000090c097210 */ /* 0x000fc60007f3e0ff */
[----:B------:R-:W-:Y:S02]  /*09b0*/  IMAD.X R7, RZ, RZ, R7, P0 ;  /* 0x000000ffff077224 */ /* 0x000fe400000e0607 */
[----:B------:R-:W-:-:S04]  /*09c0*/  IMAD.WIDE.U32 R10, R9, R0, RZ ;  /* 0x00000000090a7225 */ /* 0x000fc800078e00ff */
[----:B------:R-:W-:Y:S01]  /*09d0*/  IMAD.X R7, RZ, RZ, R7, P1 ;  /* 0x000000ffff077224 */ /* 0x000fe200008e0607 */
[----:B------:R-:W-:-:S03]  /*09e0*/  IADD3 R13, P0, PT, -R10, R5, RZ ;  /* 0x000000050a0d7210 */ /* 0x000fc60007f1e1ff */
[----:B------:R-:W-:Y:S01]  /*09f0*/  IMAD R11, R7, R0, R11 ;  /* 0x00000000070b7224 */ /* 0x000fe200078e020b */
[----:B------:R-:W-:-:S03]  /*0a00*/  IADD3 R5, P1, PT, -R0, R13, RZ ;  /* 0x0000000d00057210 */ /* 0x000fc60007f3e1ff */
[----:B------:R-:W-:Y:S01]  /*0a10*/  IMAD.X R12, R6, 0x1, ~R11, P0 ;  /* 0x00000001060c7824 */ /* 0x000fe200000e0e0b */
[----:B------:R-:W-:Y:S02]  /*0a20*/  ISETP.GE.U32.AND P0, PT, R13, R0, PT ;  /* 0x000000000d00720c */ /* 0x000fe40003f06070 */
[----:B------:R-:W-:Y:S02]  /*0a30*/  IADD3 R6, P2, PT, R9, 0x1, RZ ;  /* 0x0000000109067810 */ /* 0x000fe40007f5e0ff */
[C---:B------:R-:W-:Y:S02]  /*0a40*/  ISETP.GE.U32.AND.EX P0, PT, R12.reuse, RZ, PT, P0 ;  /* 0x000000ff0c00720c */ /* 0x040fe40003f06100 */
[----:B------:R-:W-:Y:S01]  /*0a50*/  IADD3.X R11, PT, PT, R12, -0x1, RZ, P1, !PT ;  /* 0xffffffff0c0b7810 */ /* 0x000fe20000ffe4ff */
[----:B------:R-:W-:Y:S01]  /*0a60*/  IMAD.X R10, RZ, RZ, R7, P2 ;  /* 0x000000ffff0a7224 */ /* 0x000fe200010e0607 */
[----:B------:R-:W-:Y:S02]  /*0a70*/  SEL R5, R5, R13, P0 ;  /* 0x0000000d05057207 */ /* 0x000fe40000000000 */
[----:B------:R-:W-:-:S02]  /*0a80*/  SEL R9, R6, R9, P0 ;  /* 0x0000000906097207 */ /* 0x000fc40000000000 */
[----:B------:R-:W-:Y:S02]  /*0a90*/  SEL R11, R11, R12, P0 ;  /* 0x0000000c0b0b7207 */ /* 0x000fe40000000000 */
[----:B------:R-:W-:Y:S02]  /*0aa0*/  SEL R10, R10, R7, P0 ;  /* 0x000000070a0a7207 */ /* 0x000fe40000000000 */
[----:B------:R-:W-:Y:S02]  /*0ab0*/  ISETP.GE.U32.AND P0, PT, R5, R0, PT ;  /* 0x000000000500720c */ /* 0x000fe40003f06070 */
[----:B------:R-:W-:Y:S02]  /*0ac0*/  IADD3 R6, P2, PT, R9, 0x1, RZ ;  /* 0x0000000109067810 */ /* 0x000fe40007f5e0ff */
[----:B------:R-:W-:Y:S02]  /*0ad0*/  ISETP.GE.U32.AND.EX P0, PT, R11, RZ, PT, P0 ;  /* 0x000000ff0b00720c */ /* 0x000fe40003f06100 */
[----:B------:R-:W-:Y:S01]  /*0ae0*/  ISETP.NE.U32.AND P1, PT, R0, RZ, PT ;  /* 0x000000ff0000720c */ /* 0x000fe20003f25070 */
[----:B------:R-:W-:Y:S01]  /*0af0*/  IMAD.X R7, RZ, RZ, R10, P2 ;  /* 0x000000ffff077224 */ /* 0x000fe200010e060a */
[----:B------:R-:W-:Y:S01]  /*0b00*/  SEL R6, R6, R9, P0 ;  /* 0x0000000906067207 */ /* 0x000fe20000000000 */
[----:B------:R-:W-:Y:S01]  /*0b10*/  IMAD.MOV.U32 R9, RZ, RZ, 0x0 ;  /* 0x00000000ff097424 */ /* 0x000fe200078e00ff */
[----:B------:R-:W-:-:S02]  /*0b20*/  ISETP.NE.AND.EX P1, PT, RZ, RZ, PT, P1 ;  /* 0x000000ffff00720c */ /* 0x000fc40003f25310 */
[----:B------:R-:W-:Y:S02]  /*0b30*/  SEL R7, R7, R10, P0 ;  /* 0x0000000a07077207 */ /* 0x000fe40000000000 */
[----:B------:R-:W-:Y:S02]  /*0b40*/  SEL R6, R6, 0xffffffff, P1 ;  /* 0xffffffff06067807 */ /* 0x000fe40000800000 */
[----:B------:R-:W-:Y:S01]  /*0b50*/  SEL R7, R7, 0xffffffff, P1 ;  /* 0xffffffff07077807 */ /* 0x000fe20000800000 */
[----:B------:R-:W-:Y:S06]  /*0b60*/  RET.REL.NODEC R8 `(_Z27copy_back_from_padded_arrayPdS_j) ;  /* 0xfffffff408247950 */ /* 0x000fec0003c3ffff */
.L_x_294:
        /* <DEDUP_REMOVED lines=9> */
.L_x_311:


//--------------------- .text._Z13copy_with_padPdS_jj --------------------------
	.section	.text._Z13copy_with_padPdS_jj,"ax",@progbits
	.align	128
        .global         _Z13copy_with_padPdS_jj
        .type           _Z13copy_with_padPdS_jj,@function
        .size           _Z13copy_with_padPdS_jj,(.L_x_312 - _Z13copy_with_padPdS_jj)
        .other          _Z13copy_with_padPdS_jj,@"STO_CUDA_ENTRY STV_DEFAULT"
_Z13copy_with_padPdS_jj:
.text._Z13copy_with_padPdS_jj:
        /* <DEDUP_REMOVED lines=45> */
.L_x_296:
[----:B------:R-:W-:-:S07]  /*02d0*/  MOV R8, 0x2f0 ;  /* 0x000002f000087802 */ /* 0x000fce0000000f00 */
[----:B------:R-:W-:Y:S05]  /*02e0*/  CALL.REL.NOINC `($__internal_5_$__cuda_sm20_div_u64) ;  /* 0x0000000400947944 */ /* 0x000fea0003c00000 */
.L_x_297:
[----:B------:R-:W-:Y:S05]  /*02f0*/  BSYNC.RECONVERGENT B0 ;  /* 0x0000000000007941 */ /* 0x000fea0003800200 */
.L_x_295:
[----:B------:R-:W-:Y:S01]  /*0300*/  IADD3 R4, P0, PT, R6, R4, RZ ;  /* 0x0000000406047210 */ /* 0x000fe20007f1e0ff */
[----:B------:R-:W0:Y:S01]  /*0310*/  LDCU.64 UR4, c[0x0][0x358] ;  /* 0x00006b00ff0477ac */ /* 0x000e220008000a00 */
[----:B------:R-:W-:Y:S02]  /*0320*/  BSSY.RECONVERGENT B0, `(.L_x_298) ;  /* 0x0000023000007945 */ /* 0x000fe40003800200 */
[C---:B------:R-:W-:Y:S01]  /*0330*/  LOP3.LUT R5, R4.reuse, 0x3, RZ, 0xc0, !PT ;  /* 0x0000000304057812 */ /* 0x040fe200078ec0ff */
[----:B------:R-:W-:Y:S01]  /*0340*/  IMAD.X R6, RZ, RZ, R7, P0 ;  /* 0x000000ffff067224 */ /* 0x000fe200000e0607 */
[----:B------:R-:W-:Y:S01]  /*0350*/  ISETP.GE.U32.AND P0, PT, R4, 0x3, PT ;  /* 0x000000030400780c */ /* 0x000fe20003f06070 */
[----:B------:R-:W1:Y:S01]  /*0360*/  LDCU UR6, c[0x0][0x390] ;  /* 0x00007200ff0677ac */ /* 0x000e620008000800 */
[----:B------:R-:W-:Y:S02]  /*0370*/  ISETP.NE.U32.AND P1, PT, R5, 0x3, PT ;  /* 0x000000030500780c */ /* 0x000fe40003f25070 */
[----:B------:R-:W-:Y:S01]  /*0380*/  ISETP.GE.U32.AND.EX P0, PT, R6, RZ, PT, P0 ;  /* 0x000000ff0600720c */ /* 0x000fe20003f06100 */
[----:B------:R-:W2:Y:S01]  /*0390*/  LDCU.64 UR8, c[0x0][0x388] ;  /* 0x00007100ff0877ac */ /* 0x000ea20008000a00 */
[----:B------:R-:W-:-:S13]  /*03a0*/  ISETP.NE.AND.EX P1, PT, RZ, RZ, PT, P1 ;  /* 0x000000ffff00720c */ /* 0x000fda0003f25310 */
[----:B01----:R-:W-:Y:S05]  /*03b0*/  @!P1 BRA `(.L_x_299) ;  /* 0x0000000000649947 */ /* 0x003fea0003800000 */
[----:B------:R-:W-:Y:S01]  /*03c0*/  VIADD R10, R4, 0x1 ;  /* 0x00000001040a7836 */ /* 0x000fe20000000000 */
[C---:B------:R-:W-:Y:S01]  /*03d0*/  SHF.L.U64.HI R12, R3.reuse, 0x3, R2 ;  /* 0x00000003030c7819 */ /* 0x040fe20000010202 */
[----:B------:R-:W-:Y:S02]  /*03e0*/  IMAD.SHL.U32 R13, R3, 0x8, RZ ;  /* 0x00000008030d7824 */ /* 0x000fe400078e00ff */
[----:B------:R-:W-:Y:S01]  /*03f0*/  IMAD.MOV.U32 R11, RZ, RZ, RZ ;  /* 0x000000ffff0b7224 */ /* 0x000fe200078e00ff */
[----:B------:R-:W-:-:S07]  /*0400*/  LOP3.LUT R10, R10, 0x3, RZ, 0xc0, !PT ;  /* 0x000000030a0a7812 */ /* 0x000fce00078ec0ff */
.L_x_300:
[----:B------:R-:W-:Y:S01]  /*0410*/  ISETP.GE.U32.AND P1, PT, R3, UR6, PT ;  /* 0x0000000603007c0c */ /* 0x000fe2000bf26070 */
[----:B0-----:R-:W-:Y:S02]  /*0420*/  IMAD.MOV.U32 R4, RZ, RZ, 0x0 ;  /* 0x00000000ff047424 */ /* 0x001fe400078e00ff */
[----:B------:R-:W-:Y:S01]  /*0430*/  IMAD.MOV.U32 R5, RZ, RZ, 0x40f869f0 ;  /* 0x40f869f0ff057424 */ /* 0x000fe200078e00ff */
[----:B------:R-:W-:-:S13]  /*0440*/  ISETP.GE.U32.AND.EX P1, PT, R2, RZ, PT, P1 ;  /* 0x000000ff0200720c */ /* 0x000fda0003f26110 */
[----:B------:R-:W0:Y:S02]  /*0450*/  @!P1 LDC.64 R6, c[0x0][0x380] ;  /* 0x0000e000ff069b82 */ /* 0x000e240000000a00 */
[----:B0-----:R-:W-:-:S05]  /*0460*/  @!P1 IADD3 R6, P2, PT, R13, R6, RZ ;  /* 0x000000060d069210 */ /* 0x001fca0007f5e0ff */
[----:B------:R-:W-:-:S05]  /*0470*/  @!P1 IMAD.X R7, R12, 0x1, R7, P2 ;  /* 0x000000010c079824 */ /* 0x000fca00010e0607 */
[----:B------:R-:W3:Y:S01]  /*0480*/  @!P1 LDG.E.64 R4, desc[UR4][R6.64] ;  /* 0x0000000406049981 */ /* 0x000ee2000c1e1b00 */
[----:B--2---:R-:W-:Y:S02]  /*0490*/  IADD3 R8, P1, PT, R13, UR8, RZ ;  /* 0x000000080d087c10 */ /* 0x004fe4000ff3e0ff */
        /* <DEDUP_REMOVED lines=9> */
[----:B---3--:R0:W-:-:S12]  /*0530*/  STG.E.64 desc[UR4][R8.64], R4 ;  /* 0x0000000408007986 */ /* 0x0081d8000c101b04 */
[----:B------:R-:W-:Y:S05]  /*0540*/  @P1 BRA `(.L_x_300) ;  /* 0xfffffffc00b01947 */ /* 0x000fea000383ffff */
.L_x_299:
[----:B--2---:R-:W-:Y:S05]  /*0550*/  BSYNC.RECONVERGENT B0 ;  /* 0x0000000000007941 */ /* 0x004fea0003800200 */
.L_x_298:
[----:B------:R-:W-:Y:S05]  /*0560*/  @!P0 EXIT ;  /* 0x000000000000894d */ /* 0x000fea0003800000 */
[----:B0-----:R-:W-:Y:S01]  /*0570*/  IMAD.SHL.U32 R5, R0, 0x8, RZ ;  /* 0x0000000800057824 */ /* 0x001fe200078e00ff */
[----:B------:R-:W-:Y:S01]  /*0580*/  SHF.R.U32.HI R4, RZ, 0x1d, R0 ;  /* 0x0000001dff047819 */ /* 0x000fe20000011600 */
[----:B------:R-:W0:Y:S01]  /*0590*/  LDCU UR6, c[0x0][0x390] ;  /* 0x00007200ff0677ac */ /* 0x000e220008000800 */
[----:B------:R-:W1:Y:S01]  /*05a0*/  LDCU UR7, c[0x0][0x394] ;  /* 0x00007280ff0777ac */ /* 0x000e620008000800 */
[----:B------:R-:W2:Y:S04]  /*05b0*/  LDCU.64 UR8, c[0x0][0x388] ;  /* 0x00007100ff0877ac */ /* 0x000ea80008000a00 */
.L_x_301:
[----:B0-----:R-:W-:Y:S01]  /*05c0*/  ISETP.GE.U32.AND P0, PT, R3, UR6, PT ;  /* 0x0000000603007c0c */ /* 0x001fe2000bf06070 */
[----:B---3--:R-:W-:Y:S02]  /*05d0*/  IMAD.MOV.U32 R8, RZ, RZ, 0x0 ;  /* 0x00000000ff087424 */ /* 0x008fe400078e00ff */
[----:B------:R-:W-:Y:S01]  /*05e0*/  IMAD.MOV.U32 R9, RZ, RZ, 0x40f869f0 ;  /* 0x40f869f0ff097424 */ /* 0x000fe200078e00ff */
[----:B------:R-:W-:-:S13]  /*05f0*/  ISETP.GE.U32.AND.EX P0, PT, R2, RZ, PT, P0 ;  /* 0x000000ff0200720c */ /* 0x000fda0003f06100 */
[----:B------:R-:W0:Y:S02]  /*0600*/  @!P0 LDC.64 R10, c[0x0][0x380] ;  /* 0x0000e000ff0a8b82 */ /* 0x000e240000000a00 */
[----:B0-----:R-:W-:-:S04]  /*0610*/  @!P0 LEA R10, P1, R3, R10, 0x3 ;  /* 0x0000000a030a8211 */ /* 0x001fc800078218ff */
[----:B------:R-:W-:-:S05]  /*0620*/  @!P0 LEA.HI.X R11, R3, R11, R2, 0x3, P1 ;  /* 0x0000000b030b8211 */ /* 0x000fca00008f1c02 */
[----:B------:R-:W3:Y:S01]  /*0630*/  @!P0 LDG.E.64 R8, desc[UR4][R10.64] ;  /* 0x000000040a088981 */ /* 0x000ee2000c1e1b00 */
[----:B------:R-:W-:-:S04]  /*0640*/  IADD3 R15, P1, PT, R0, R3, RZ ;  /* 0x00000003000f7210 */ /* 0x000fc80007f3e0ff */
[----:B------:R-:W-:Y:S01]  /*0650*/  ISETP.GE.U32.AND P0, PT, R15, UR6, PT ;  /* 0x000000060f007c0c */ /* 0x000fe2000bf06070 */
[----:B------:R-:W-:Y:S01]  /*0660*/  IMAD.X R14, RZ, RZ, R2, P1 ;  /* 0x000000ffff0e7224 */ /* 0x000fe200008e0602 */
[----:B--2---:R-:W-:-:S04]  /*0670*/  LEA R6, P1, R3, UR8, 0x3 ;  /* 0x0000000803067c11 */ /* 0x004fc8000f8218ff */
[----:B------:R-:W-:Y:S02]  /*0680*/  ISETP.GE.U32.AND.EX P0, PT, R14, RZ, PT, P0 ;  /* 0x000000ff0e00720c */ /* 0x000fe40003f06100 */
[----:B------:R-:W-:Y:S01]  /*0690*/  LEA.HI.X R7, R3, UR9, R2, 0x3, P1 ;  /* 0x0000000903077c11 */ /* 0x000fe200088f1c02 */
[----:B------:R-:W-:Y:S02]  /*06a0*/  IMAD.MOV.U32 R2, RZ, RZ, 0x0 ;  /* 0x00000000ff027424 */ /* 0x000fe400078e00ff */
[----:B------:R-:W-:-:S08]  /*06b0*/  IMAD.MOV.U32 R3, RZ, RZ, 0x40f869f0 ;  /* 0x40f869f0ff037424 */ /* 0x000fd000078e00ff */
[----:B------:R-:W0:Y:S02]  /*06c0*/  @!P0 LDC.64 R12, c[0x0][0x380] ;  /* 0x0000e000ff0c8b82 */ /* 0x000e240000000a00 */
[----:B0-----:R-:W-:-:S04]  /*06d0*/  @!P0 LEA R12, P2, R15, R12, 0x3 ;  /* 0x0000000c0f0c8211 */ /* 0x001fc800078418ff */
[----:B------:R-:W-:Y:S01]  /*06e0*/  @!P0 LEA.HI.X R13, R15, R13, R14, 0x3, P2 ;  /* 0x0000000d0f0d8211 */ /* 0x000fe200010f1c0e */
[----:B---3--:R0:W-:Y:S04]  /*06f0*/  STG.E.64 desc[UR4][R6.64], R8 ;  /* 0x0000000806007986 */ /* 0x0081e8000c101b04 */
[----:B------:R-:W2:Y:S01]  /*0700*/  @!P0 LDG.E.64 R2, desc[UR4][R12.64] ;  /* 0x000000040c028981 */ /* 0x000ea2000c1e1b00 */
[----:B------:R-:W-:Y:S02]  /*0710*/  IADD3 R17, P0, PT, R0, R15, RZ ;  /* 0x0000000f00117210 */ /* 0x000fe40007f1e0ff */
[----:B------:R-:W-:-:S03]  /*0720*/  IADD3 R10, P1, PT, R5, R6, RZ ;  /* 0x00000006050a7210 */ /* 0x000fc60007f3e0ff */
[----:B------:R-:W-:Y:S01]  /*0730*/  IMAD.X R16, RZ, RZ, R14, P0 ;  /* 0x000000ffff107224 */ /* 0x000fe200000e060e */
[----:B------:R-:W-:Y:S01]  /*0740*/  ISETP.GE.U32.AND P0, PT, R17, UR6, PT ;  /* 0x0000000611007c0c */ /* 0x000fe2000bf06070 */
[----:B------:R-:W-:Y:S02]  /*0750*/  IMAD.X R11, R4, 0x1, R7, P1 ;  /* 0x00000001040b7824 */ /* 0x000fe400008e0607 */
[----:B0-----:R-:W-:Y:S01]  /*0760*/  IMAD.MOV.U32 R6, RZ, RZ, 0x0 ;  /* 0x00000000ff067424 */ /* 0x001fe200078e00ff */
[----:B------:R-:W-:Y:S01]  /*0770*/  ISETP.GE.U32.AND.EX P0, PT, R16, RZ, PT, P0 ;  /* 0x000000ff1000720c */ /* 0x000fe20003f06100 */
[----:B------:R-:W-:-:S12]  /*0780*/  IMAD.MOV.U32 R7, RZ, RZ, 0x40f869f0 ;  /* 0x40f869f0ff077424 */ /* 0x000fd800078e00ff */
[----:B------:R-:W0:Y:S02]  /*0790*/  @!P0 LDC.64 R14, c[0x0][0x380] ;  /* 0x0000e000ff0e8b82 */ /* 0x000e240000000a00 */
[----:B0-----:R-:W-:-:S04]  /*07a0*/  @!P0 LEA R14, P2, R17, R14, 0x3 ;  /* 0x0000000e110e8211 */ /* 0x001fc800078418ff */
[--C-:B------:R-:W-:Y:S01]  /*07b0*/  @!P0 LEA.HI.X R15, R17, R15, R16.reuse, 0x3, P2 ;  /* 0x0000000f110f8211 */ /* 0x100fe200010f1c10 */
[----:B--2---:R0:W-:Y:S04]  /*07c0*/  STG.E.64 desc[UR4][R10.64], R2 ;  /* 0x000000020a007986 */ /* 0x0041e8000c101b04 */
[----:B------:R-:W2:Y:S01]  /*07d0*/  @!P0 LDG.E.64 R6, desc[UR4][R14.64] ;  /* 0x000000040e068981 */ /* 0x000ea2000c1e1b00 */
[----:B------:R-:W-:Y:S01]  /*07e0*/  IADD3 R19, P0, PT, R0, R17, RZ ;  /* 0x0000001100137210 */ /* 0x000fe20007f1e0ff */
[----:B------:R-:W-:Y:S01]  /*07f0*/  IMAD.MOV.U32 R8, RZ, RZ, 0x0 ;  /* 0x00000000ff087424 */ /* 0x000fe200078e00ff */
[----:B------:R-:W-:Y:S01]  /*0800*/  IADD3 R12, P1, PT, R5, R10, RZ ;  /* 0x0000000a050c7210 */ /* 0x000fe20007f3e0ff */
[----:B------:R-:W-:Y:S02]  /*0810*/  IMAD.MOV.U32 R9, RZ, RZ, 0x40f869f0 ;  /* 0x40f869f0ff097424 */ /* 0x000fe400078e00ff */
[----:B------:R-:W-:Y:S01]  /*0820*/  IMAD.X R18, RZ, RZ, R16, P0 ;  /* 0x000000ffff127224 */ /* 0x000fe200000e0610 */
[----:B------:R-:W-:Y:S01]  /*0830*/  ISETP.GE.U32.AND P0, PT, R19, UR6, PT ;  /* 0x0000000613007c0c */ /* 0x000fe2000bf06070 */
[----:B------:R-:W-:-:S03]  /*0840*/  IMAD.X R13, R4, 0x1, R11, P1 ;  /* 0x00000001040d7824 */ /* 0x000fc600008e060b */
[----:B------:R-:W-:-:S13]  /*0850*/  ISETP.GE.U32.AND.EX P0, PT, R18, RZ, PT, P0 ;  /* 0x000000ff1200720c */ /* 0x000fda0003f06100 */
[----:B------:R-:W3:Y:S02]  /*0860*/  @!P0 LDC.64 R16, c[0x0][0x380] ;  /* 0x0000e000ff108b82 */ /* 0x000ee40000000a00 */
[----:B---3--:R-:W-:-:S04]  /*0870*/  @!P0 LEA R16, P2, R19, R16, 0x3 ;  /* 0x0000001013108211 */ /* 0x008fc800078418ff */
[----:B------:R-:W-:Y:S01]  /*0880*/  @!P0 LEA.HI.X R17, R19, R17, R18, 0x3, P2 ;  /* 0x0000001113118211 */ /* 0x000fe200010f1c12 */
[----:B--2---:R3:W-:Y:S04]  /*0890*/  STG.E.64 desc[UR4][R12.64], R6 ;  /* 0x000000060c007986 */ /* 0x0047e8000c101b04 */
[----:B------:R-:W2:Y:S01]  /*08a0*/  @!P0 LDG.E.64 R8, desc[UR4][R16.64] ;  /* 0x0000000410088981 */ /* 0x000ea2000c1e1b00 */
[----:B0-----:R-:W-:-:S05]  /*08b0*/  IADD3 R10, P0, PT, R5, R12, RZ ;  /* 0x0000000c050a7210 */ /* 0x001fca0007f1e0ff */
[----:B------:R-:W-:Y:S01]  /*08c0*/  IMAD.X R11, R4, 0x1, R13, P0 ;  /* 0x00000001040b7824 */ /* 0x000fe200000e060d */
[----:B------:R-:W-:-:S05]  /*08d0*/  IADD3 R3, P0, PT, R0, R19, RZ ;  /* 0x0000001300037210 */ /* 0x000fca0007f1e0ff */
[----:B------:R-:W-:Y:S01]  /*08e0*/  IMAD.X R2, RZ, RZ, R18, P0 ;  /* 0x000000ffff027224 */ /* 0x000fe200000e0612 */
[----:B-1----:R-:W-:-:S04]  /*08f0*/  ISETP.GE.U32.AND P0, PT, R3, UR7, PT ;  /* 0x0000000703007c0c */ /* 0x002fc8000bf06070 */
[----:B------:R-:W-:Y:S01]  /*0900*/  ISETP.GE.U32.AND.EX P0, PT, R2, RZ, PT, P0 ;  /* 0x000000ff0200720c */ /* 0x000fe20003f06100 */
[----:B--2---:R3:W-:-:S12]  /*0910*/  STG.E.64 desc[UR4][R10.64], R8 ;  /* 0x000000080a007986 */ /* 0x0047d8000c101b04 */
[----:B------:R-:W-:Y:S05]  /*0920*/  @!P0 BRA `(.L_x_301) ;  /* 0xfffffffc00248947 */ /* 0x000fea000383ffff */
[----:B------:R-:W-:Y:S05]  /*0930*/  EXIT ;  /* 0x000000000000794d */ /* 0x000fea0003800000 */
        .weak           $__internal_5_$__cuda_sm20_div_u64
        .type           $__internal_5_$__cuda_sm20_div_u64,@function
        .size           $__internal_5_$__cuda_sm20_div_u64,(.L_x_312 - $__internal_5_$__cuda_sm20_div_u64)
$__internal_5_$__cuda_sm20_div_u64:
        /* <DEDUP_REMOVED lines=65> */
[----:B------:R-:W-:Y:S06]  /*0d50*/  RET.REL.NODEC R8 `(_Z13copy_with_padPdS_jj) ;  /* 0xfffffff008a87950 */ /* 0x000fec0003c3ffff */
.L_x_302:
        /* <DEDUP_REMOVED lines=10> */
.L_x_312:


//--------------------- .text._Z14init_on_devicePiii --------------------------
	.section	.text._Z14init_on_devicePiii,"ax",@progbits
	.align	128
        .global         _Z14init_on_devicePiii
        .type           _Z14init_on_devicePiii,@function
        .size           _Z14init_on_devicePiii,(.L_x_327 - _Z14init_on_devicePiii)
        .other          _Z14init_on_devicePiii,@"STO_CUDA_ENTRY STV_DEFAULT"
_Z14init_on_devicePiii:
.text._Z14init_on_devicePiii:
[----:B------:R-:W-:Y:S01]  /*0000*/  LDC R1, c[0x0][0x37c] ;  /* 0x0000df00ff017b82 */ /* 0x000fe20000000800 */
[----:B------:R-:W0:Y:S07]  /*0010*/  S2R R0, SR_TID.X ;  /* 0x0000000000007919 */ /* 0x000e2e0000002100 */
[----:B------:R-:W0:Y:S01]  /*0020*/  S2UR UR4, SR_CTAID.X ;  /* 0x00000000000479c3 */ /* 0x000e220000002500 */
[----:B------:R-:W1:Y:S07]  /*0030*/  LDCU UR5, c[0x0][0x388] ;  /* 0x00007100ff0577ac */ /* 0x000e6e0008000800 */
[----:B------:R-:W0:Y:S02]  /*0040*/  LDC R7, c[0x0][0x360] ;  /* 0x0000d800ff077b82 */ /* 0x000e240000000800 */
[----:B0-----:R-:W-:-:S05]  /*0050*/  IMAD R0, R7, UR4, R0 ;  /* 0x0000000407007c24 */ /* 0x001fca000f8e0200 */
[----:B-1----:R-:W-:-:S13]  /*0060*/  ISETP.GE.AND P0, PT, R0, UR5, PT ;  /* 0x0000000500007c0c */ /* 0x002fda000bf06270 */
[----:B------:R-:W-:Y:S05]  /*0070*/  @P0 EXIT ;  /* 0x000000000000094d */ /* 0x000fea0003800000 */
[----:B------:R-:W0:Y:S01]  /*0080*/  LDC R9, c[0x0][0x38c] ;  /* 0x0000e300ff097b82 */ /* 0x000e220000000800 */
[----:B------:R-:W1:Y:S01]  /*0090*/  LDCU UR4, c[0x0][0x370] ;  /* 0x00006e00ff0477ac */ /* 0x000e620008000800 */
[----:B------:R-:W2:Y:S06]  /*00a0*/  LDCU.64 UR6, c[0x0][0x358] ;  /* 0x00006b00ff0677ac */ /* 0x000eac0008000a00 */
[----:B------:R-:W3:Y:S01]  /*00b0*/  LDC.64 R4, c[0x0][0x380] ;  /* 0x0000e000ff047b82 */ /* 0x000ee20000000a00 */
[----:B-1----:R-:W-:-:S07]  /*00c0*/  IMAD R7, R7, UR4, RZ ;  /* 0x0000000407077c24 */ /* 0x002fce000f8e02ff */
.L_x_303:
[----:B---3--:R-:W-:Y:S01]  /*00d0*/  IMAD.WIDE R2, R0, 0x4, R4 ;  /* 0x0000000400027825 */ /* 0x008fe200078e0204 */
[----:B------:R-:W-:-:S04]  /*00e0*/  IADD3 R0, PT, PT, R7, R0, RZ ;  /* 0x0000000007007210 */ /* 0x000fc80007ffe0ff */
[----:B0-2---:R1:W-:Y:S01]  /*00f0*/  STG.E desc[UR6][R2.64], R9 ;  /* 0x0000000902007986 */ /* 0x0053e2000c101906 */
[----:B------:R-:W-:-:S13]  /*0100*/  ISETP.GE.AND P0, PT, R0, UR5, PT ;  /* 0x0000000500007c0c */ /* 0x000fda000bf06270 */
[----:B-1----:R-:W-:Y:S05]  /*0110*/  @!P0 BRA `(.L_x_303) ;  /* 0xfffffffc00ec8947 */ /* 0x002fea000383ffff */
[----:B------:R-:W-:Y:S05]  /*0120*/  EXIT ;  /* 0x000000000000794d */ /* 0x000fea0003800000 */
.L_x_304:
        /* <DEDUP_REMOVED lines=13> */
.L_x_327:


//--------------------- .text._Z18init_one_on_devicePdi --------------------------
	.section	.text._Z18init_one_on_devicePdi,"ax",@progbits
	.align	128
        .global         _Z18init_one_on_devicePdi
        .type           _Z18init_one_on_devicePdi,@function
        .size           _Z18init_one_on_devicePdi,(.L_x_328 - _Z18init_one_on_devicePdi)
        .other          _Z18init_one_on_devicePdi,@"STO_CUDA_ENTRY STV_DEFAULT"
_Z18init_one_on_devicePdi:
.text._Z18init_one_on_devicePdi:
        /* <DEDUP_REMOVED lines=8> */
[----:B------:R-:W0:Y:S01]  /*0080*/  LDC.64 R4, c[0x0][0x380] ;  /* 0x0000e000ff047b82 */ /* 0x000e220000000a00 */
[----:B------:R-:W1:Y:S01]  /*0090*/  LDCU UR4, c[0x0][0x370] ;  /* 0x00006e00ff0477ac */ /* 0x000e620008000800 */
[----:B------:R-:W-:Y:S01]  /*00a0*/  HFMA2 R6, -RZ, RZ, 0, 0 ;  /* 0x00000000ff067431 */ /* 0x000fe200000001ff */
[----:B------:R-:W-:Y:S01]  /*00b0*/  MOV R7, 0x3ff00000 ;  /* 0x3ff0000000077802 */ /* 0x000fe20000000f00 */
[----:B------:R-:W2:Y:S01]  /*00c0*/  LDCU.64 UR6, c[0x0][0x358] ;  /* 0x00006b00ff0677ac */ /* 0x000ea20008000a00 */
[----:B-1----:R-:W-:-:S07]  /*00d0*/  IMAD R9, R9, UR4, RZ ;  /* 0x0000000409097c24 */ /* 0x002fce000f8e02ff */
.L_x_305:
[----:B0-----:R-:W-:Y:S01]  /*00e0*/  IMAD.WIDE R2, R0, 0x8, R4 ;  /* 0x0000000800027825 */ /* 0x001fe200078e0204 */
[----:B------:R-:W-:-:S04]  /*00f0*/  IADD3 R0, PT, PT, R9, R0, RZ ;  /* 0x0000000009007210 */ /* 0x000fc80007ffe0ff */
[----:B--2---:R1:W-:Y:S01]  /*0100*/  STG.E.64 desc[UR6][R2.64], R6 ;  /* 0x0000000602007986 */ /* 0x0043e2000c101b06 */
[----:B------:R-:W-:-:S13]  /*0110*/  ISETP.GE.AND P0, PT, R0, UR5, PT ;  /* 0x0000000500007c0c */ /* 0x000fda000bf06270 */
[----:B-1----:R-:W-:Y:S05]  /*0120*/  @!P0 BRA `(.L_x_305) ;  /* 0xfffffffc00ec8947 */ /* 0x002fea000383ffff */
[----:B------:R-:W-:Y:S05]  /*0130*/  EXIT ;  /* 0x000000000000794d */ /* 0x000fea0003800000 */
.L_x_306:
        /* <DEDUP_REMOVED lines=12> */
.L_x_328:


//--------------------- .nv.global.init           --------------------------
	.section	.nv.global.init,"aw",@progbits
	.align	4
.nv.global.init:
	.type		mrg32k3aM1SubSeq,@object
	.size		mrg32k3aM1SubSeq,(mrg32k3aM2SubSeq - mrg32k3aM1SubSeq)
mrg32k3aM1SubSeq:
        /*0000*/ 	.byte	0x0b, 0xcc, 0xee, 0x04, 0x73, 0x29, 0x8b, 0x6f, 0xf6, 0x53, 0x03, 0xf6, 0x23, 0xf6, 0xea, 0xda
        /* <DEDUP_REMOVED lines=125> */
	.type		mrg32k3aM2SubSeq,@object
	.size		mrg32k3aM2SubSeq,(mrg32k3aM1 - mrg32k3aM2SubSeq)
mrg32k3aM2SubSeq:
        /* <DEDUP_REMOVED lines=126> */
	.type		mrg32k3aM1,@object
	.size		mrg32k3aM1,(mrg32k3aM1Seq - mrg32k3aM1)
mrg32k3aM1:
        /* <DEDUP_REMOVED lines=144> */
	.type		mrg32k3aM1Seq,@object
	.size		mrg32k3aM1Seq,(mrg32k3aM2 - mrg32k3aM1Seq)
mrg32k3aM1Seq:
        /* <DEDUP_REMOVED lines=144> */
	.type		mrg32k3aM2,@object
	.size		mrg32k3aM2,(mrg32k3aM2Seq - mrg32k3aM2)
mrg32k3aM2:
        /* <DEDUP_REMOVED lines=144> */
	.type		mrg32k3aM2Seq,@object
	.size		mrg32k3aM2Seq,(precalc_xorwow_matrix - mrg32k3aM2Seq)
mrg32k3aM2Seq:
        /* <DEDUP_REMOVED lines=144> */
	.type		precalc_xorwow_matrix,@object
	.size		precalc_xorwow_matrix,(precalc_xorwow_offset_matrix - precalc_xorwow_matrix)
precalc_xorwow_matrix:
        /* <DEDUP_REMOVED lines=6400> */
	.type		precalc_xorwow_offset_matrix,@object
	.size		precalc_xorwow_offset_matrix,(.L_1 - precalc_xorwow_offset_matrix)
precalc_xorwow_offset_matrix:
        /* <DEDUP_REMOVED lines=6400> */
.L_1:


//--------------------- .nv.shared.reserved.0     --------------------------
	.section	.nv.shared.reserved.0,"aw",@nobits
	.weak		__nv_reservedSMEM_offset_0_alias
	.size		__nv_reservedSMEM_offset_0_alias, 0, 64
	.other		__nv_reservedSMEM_offset_0_alias,@"STO_CUDA_RESERVED_SHARED STV_DEFAULT"
__nv_reservedSMEM_offset_0_alias:
	.zero		0
	.zero		64


//--------------------- .nv.global                --------------------------
	.section	.nv.global,"aw",@nobits
.nv.global:
	.type		_ZN34_INTERNAL_39db10e0_4_k_cu_f46183d36thrust24THRUST_300001_SM_1000_NS12placeholders2_8E,@object
	.size		_ZN34_INTERNAL_39db10e0_4_k_cu_f46183d36thrust24THRUST_300001_SM_1000_NS12placeholders2_8E,(_ZN34_INTERNAL_39db10e0_4_k_cu_f46183d34cuda3std3__436_GLOBAL__N__39db10e0_4_k_cu_f46183d36ignoreE - _ZN34_INTERNAL_39db10e0_4_k_cu_f46183d36thrust24THRUST_300001_SM_1000_NS12placeholders2_8E)
_ZN34_INTERNAL_39db10e0_4_k_cu_f46183d36thrust24THRUST_300001_SM_1000_NS12placeholders2_8E:
	.zero		1
	.type		_ZN34_INTERNAL_39db10e0_4_k_cu_f46183d34cuda3std3__436_GLOBAL__N__39db10e0_4_k_cu_f46183d36ignoreE,@object
	.size		_ZN34_INTERNAL_39db10e0_4_k_cu_f46183d34cuda3std3__436_GLOBAL__N__39db10e0_4_k_cu_f46183d36ignoreE,(_ZN34_INTERNAL_39db10e0_4_k_cu_f46183d34cuda3std6ranges3__45__cpo4dataE - _ZN34_INTERNAL_39db10e0_4_k_cu_f46183d34cuda3std3__436_GLOBAL__N__39db10e0_4_k_cu_f46183d36ignoreE)
_ZN34_INTERNAL_39db10e0_4_k_cu_f46183d34cuda3std3__436_GLOBAL__N__39db10e0_4_k_cu_f46183d36ignoreE:
	.zero		1
	.type		_ZN34_INTERNAL_39db10e0_4_k_cu_f46183d34cuda3std6ranges3__45__cpo4dataE,@object
	.size		_ZN34_INTERNAL_39db10e0_4_k_cu_f46183d34cuda3std6ranges3__45__cpo4dataE,(_ZN34_INTERNAL_39db10e0_4_k_cu_f46183d36thrust24THRUST_300001_SM_1000_NS6system3cpp3parE - _ZN34_INTERNAL_39db10e0_4_k_cu_f46183d34cuda3std6ranges3__45__cpo4dataE)
_ZN34_INTERNAL_39db10e0_4_k_cu_f46183d34cuda3std6ranges3__45__cpo4dataE:
	.zero		1
	.type		_ZN34_INTERNAL_39db10e0_4_k_cu_f46183d36thrust24THRUST_300001_SM_1000_NS6system3cpp3parE,@object
	.size		_ZN34_INTERNAL_39db10e0_4_k_cu_f46183d36thrust24THRUST_300001_SM_1000_NS6system3cpp3parE,(_ZN34_INTERNAL_39db10e0_4_k_cu_f46183d34cuda3std3__45__cpo5beginE - _ZN34_INTERNAL_39db10e0_4_k_cu_f46183d36thrust24THRUST_300001_SM_1000_NS6system3cpp3parE)
_ZN34_INTERNAL_39db10e0_4_k_cu_f46183d36thrust24THRUST_300001_SM_1000_NS6system3cpp3parE:
	.zero		1
	.type		_ZN34_INTERNAL_39db10e0_4_k_cu_f46183d34cuda3std3__45__cpo5beginE,@object
	.size		_ZN34_INTERNAL_39db10e0_4_k_cu_f46183d34cuda3std3__45__cpo5beginE,(_ZN34_INTERNAL_39db10e0_4_k_cu_f46183d34cuda3std6ranges3__45__cpo5beginE - _ZN34_INTERNAL_39db10e0_4_k_cu_f46183d34cuda3std3__45__cpo5beginE)
_ZN34_INTERNAL_39db10e0_4_k_cu_f46183d34cuda3std3__45__cpo5beginE:
	.zero		1
	.type		_ZN34_INTERNAL_39db10e0_4_k_cu_f46183d34cuda3std6ranges3__45__cpo5beginE,@object
	.size		_ZN34_INTERNAL_39db10e0_4_k_cu_f46183d34cuda3std6ranges3__45__cpo5beginE,(_ZN34_INTERNAL_39db10e0_4_k_cu_f46183d36thrust24THRUST_300001_SM_1000_NS6deviceE - _ZN34_INTERNAL_39db10e0_4_k_cu_f46183d34cuda3std6ranges3__45__cpo5beginE)
_ZN34_INTERNAL_39db10e0_4_k_cu_f46183d34cuda3std6ranges3__45__cpo5beginE:
	.zero		1
	.type		_ZN34_INTERNAL_39db10e0_4_k_cu_f46183d36thrust24THRUST_300001_SM_1000_NS6deviceE,@object
	.size		_ZN34_INTERNAL_39db10e0_4_k_cu_f46183d36thrust24THRUST_300001_SM_1000_NS6deviceE,(_ZN34_INTERNAL_39db10e0_4_k_cu_f46183d34cuda3std3__47nulloptE - _ZN34_INTERNAL_39db10e0_4_k_cu_f46183d36thrust24THRUST_300001_SM_1000_NS6deviceE)
_ZN34_INTERNAL_39db10e0_4_k_cu_f46183d36thrust24THRUST_300001_SM_1000_NS6deviceE:
	.zero		1
	.type		_ZN34_INTERNAL_39db10e0_4_k_cu_f46183d34cuda3std3__47nulloptE,@object
	.size		_ZN34_INTERNAL_39db10e0_4_k_cu_f46183d34cuda3std3__47nulloptE,(_ZN34_INTERNAL_39db10e0_4_k_cu_f46183d34cuda3std6ranges3__45__cpo8distanceE - _ZN34_INTERNAL_39db10e0_4_k_cu_f46183d34cuda3std3__47nulloptE)
_ZN34_INTERNAL_39db10e0_4_k_cu_f46183d34cuda3std3__47nulloptE:
	.zero		1
	.type		_ZN34_INTERNAL_39db10e0_4_k_cu_f46183d34cuda3std6ranges3__45__cpo8distanceE,@object
	.size		_ZN34_INTERNAL_39db10e0_4_k_cu_f46183d34cuda3std6ranges3__45__cpo8distanceE,(_ZN34_INTERNAL_39db10e0_4_k_cu_f46183d36thrust24THRUST_300001_SM_1000_NS12placeholders2_4E - _ZN34_INTERNAL_39db10e0_4_k_cu_f46183d34cuda3std6ranges3__45__cpo8distanceE)
_ZN34_INTERNAL_39db10e0_4_k_cu_f46183d34cuda3std6ranges3__45__cpo8distanceE:
	.zero		1
	.type		_ZN34_INTERNAL_39db10e0_4_k_cu_f46183d36thrust24THRUST_300001_SM_1000_NS12placeholders2_4E,@object
	.size		_ZN34_INTERNAL_39db10e0_4_k_cu_f46183d36thrust24THRUST_300001_SM_1000_NS12placeholders2_4E,(_ZN34_INTERNAL_39db10e0_4_k_cu_f46183d34cuda3std3__45__cpo6rbeginE - _ZN34_INTERNAL_39db10e0_4_k_cu_f46183d36thrust24THRUST_300001_SM_1000_NS12placeholders2_4E)
_ZN34_INTERNAL_39db10e0_4_k_cu_f46183d36thrust24THRUST_300001_SM_1000_NS12placeholders2_4E:
	.zero		1
	.type		_ZN34_INTERNAL_39db10e0_4_k_cu_f46183d34cuda3std3__45__cpo6rbeginE,@object
	.size		_ZN34_INTERNAL_39db10e0_4_k_cu_f46183d34cuda3std3__45__cpo6rbeginE,(_ZN34_INTERNAL_39db10e0_4_k_cu_f46183d34cuda3std6ranges3__45__cpo7advanceE - _ZN34_INTERNAL_39db10e0_4_k_cu_f46183d34cuda3std3__45__cpo6rbeginE)
_ZN34_INTERNAL_39db10e0_4_k_cu_f46183d34cuda3std3__45__cpo6rbeginE:
	.zero		1
	.type		_ZN34_INTERNAL_39db10e0_4_k_cu_f46183d34cuda3std6ranges3__45__cpo7advanceE,@object
	.size		_ZN34_INTERNAL_39db10e0_4_k_cu_f46183d34cuda3std6ranges3__45__cpo7advanceE,(_ZN34_INTERNAL_39db10e0_4_k_cu_f46183d36thrust24THRUST_300001_SM_1000_NS12placeholders3_10E - _ZN34_INTERNAL_39db10e0_4_k_cu_f46183d34cuda3std6ranges3__45__cpo7advanceE)
_ZN34_INTERNAL_39db10e0_4_k_cu_f46183d34cuda3std6ranges3__45__cpo7advanceE:
	.zero		1
	.type		_ZN34_INTERNAL_39db10e0_4_k_cu_f46183d36thrust24THRUST_300001_SM_1000_NS12placeholders3_10E,@object
	.size		_ZN34_INTERNAL_39db10e0_4_k_cu_f46183d36thrust24THRUST_300001_SM_1000_NS12placeholders3_10E,(_ZN34_INTERNAL_39db10e0_4_k_cu_f46183d34cuda3std3__48in_placeE - _ZN34_INTERNAL_39db10e0_4_k_cu_f46183d36thrust24THRUST_300001_SM_1000_NS12placeholders3_10E)
_ZN34_INTERNAL_39db10e0_4_k_cu_f46183d36thrust24THRUST_300001_SM_1000_NS12placeholders3_10E:
	.zero		1
	.type		_ZN34_INTERNAL_39db10e0_4_k_cu_f46183d34cuda3std3__48in_placeE,@object
	.size		_ZN34_INTERNAL_39db10e0_4_k_cu_f46183d34cuda3std3__48in_placeE,(_ZN34_INTERNAL_39db10e0_4_k_cu_f46183d34cuda3std6ranges3__45__cpo4sizeE - _ZN34_INTERNAL_39db10e0_4_k_cu_f46183d34cuda3std3__48in_placeE)
_ZN34_INTERNAL_39db10e0_4_k_cu_f46183d34cuda3std3__48in_placeE:
	.zero		1
	.type		_ZN34_INTERNAL_39db10e0_4_k_cu_f46183d34cuda3std6ranges3__45__cpo4sizeE,@object
	.size		_ZN34_INTERNAL_39db10e0_4_k_cu_f46183d34cuda3std6ranges3__45__cpo4sizeE,(_ZN34_INTERNAL_39db10e0_4_k_cu_f46183d36thrust24THRUST_300001_SM_1000_NS12placeholders2_2E - _ZN34_INTERNAL_39db10e0_4_k_cu_f46183d34cuda3std6ranges3__45__cpo4sizeE)
_ZN34_INTERNAL_39db10e0_4_k_cu_f46183d34cuda3std6ranges3__45__cpo4sizeE:
	.zero		1
	.type		_ZN34_INTERNAL_39db10e0_4_k_cu_f46183d36thrust24THRUST_300001_SM_1000_NS12placeholders2_2E,@object
	.size		_ZN34_INTERNAL_39db10e0_4_k_cu_f46183d36thrust24THRUST_300001_SM_1000_NS12placeholders2_2E,(_ZN34_INTERNAL_39db10e0_4_k_cu_f46183d34cuda3std3__45__cpo6cbeginE - _ZN34_INTERNAL_39db10e0_4_k_cu_f46183d36thrust24THRUST_300001_SM_1000_NS12placeholders2_2E)
_ZN34_INTERNAL_39db10e0_4_k_cu_f46183d36thrust24THRUST_300001_SM_1000_NS12placeholders2_2E:
	.zero		1
	.type		_ZN34_INTERNAL_39db10e0_4_k_cu_f46183d34cuda3std3__45__cpo6cbeginE,@object
	.size		_ZN34_INTERNAL_39db10e0_4_k_cu_f46183d34cuda3std3__45__cpo6cbeginE,(_ZN34_INTERNAL_39db10e0_4_k_cu_f46183d34cuda3std6ranges3__45__cpo6cbeginE - _ZN34_INTERNAL_39db10e0_4_k_cu_f46183d34cuda3std3__45__cpo6cbeginE)
_ZN34_INTERNAL_39db10e0_4_k_cu_f46183d34cuda3std3__45__cpo6cbeginE:
	.zero		1
	.type		_ZN34_INTERNAL_39db10e0_4_k_cu_f46183d34cuda3std6ranges3__45__cpo6cbeginE,@object
	.size		_ZN34_INTERNAL_39db10e0_4_k_cu_f46183d34cuda3std6ranges3__45__cpo6cbeginE,(_ZN34_INTERNAL_39db10e0_4_k_cu_f46183d36thrust24THRUST_300001_SM_1000_NS12placeholders2_6E - _ZN34_INTERNAL_39db10e0_4_k_cu_f46183d34cuda3std6ranges3__45__cpo6cbeginE)
_ZN34_INTERNAL_39db10e0_4_k_cu_f46183d34cuda3std6ranges3__45__cpo6cbeginE:
	.zero		1
	.type		_ZN34_INTERNAL_39db10e0_4_k_cu_f46183d36thrust24THRUST_300001_SM_1000_NS12placeholders2_6E,@object
	.size		_ZN34_INTERNAL_39db10e0_4_k_cu_f46183d36thrust24THRUST_300001_SM_1000_NS12placeholders2_6E,(_ZN34_INTERNAL_39db10e0_4_k_cu_f46183d34cuda3std3__45__cpo7crbeginE - _ZN34_INTERNAL_39db10e0_4_k_cu_f46183d36thrust24THRUST_300001_SM_1000_NS12placeholders2_6E)
_ZN34_INTERNAL_39db10e0_4_k_cu_f46183d36thrust24THRUST_300001_SM_1000_NS12placeholders2_6E:
	.zero		1
	.type		_ZN34_INTERNAL_39db10e0_4_k_cu_f46183d34cuda3std3__45__cpo7crbeginE,@object
	.size		_ZN34_INTERNAL_39db10e0_4_k_cu_f46183d34cuda3std3__45__cpo7crbeginE,(_ZN34_INTERNAL_39db10e0_4_k_cu_f46183d34cuda3std6ranges3__45__cpo4nextE - _ZN34_INTERNAL_39db10e0_4_k_cu_f46183d34cuda3std3__45__cpo7crbeginE)
_ZN34_INTERNAL_39db10e0_4_k_cu_f46183d34cuda3std3__45__cpo7crbeginE:
	.zero		1
	.type		_ZN34_INTERNAL_39db10e0_4_k_cu_f46183d34cuda3std6ranges3__45__cpo4nextE,@object
	.size		_ZN34_INTERNAL_39db10e0_4_k_cu_f46183d34cuda3std6ranges3__45__cpo4nextE,(_ZN34_INTERNAL_39db10e0_4_k_cu_f46183d34cuda3std6ranges3__45__cpo4swapE - _ZN34_INTERNAL_39db10e0_4_k_cu_f46183d34cuda3std6ranges3__45__cpo4nextE)
_ZN34_INTERNAL_39db10e0_4_k_cu_f46183d34cuda3std6ranges3__45__cpo4nextE:
	.zero		1
	.type		_ZN34_INTERNAL_39db10e0_4_k_cu_f46183d34cuda3std6ranges3__45__cpo4swapE,@object
	.size		_ZN34_INTERNAL_39db10e0_4_k_cu_f46183d34cuda3std6ranges3__45__cpo4swapE,(_ZN34_INTERNAL_39db10e0_4_k_cu_f46183d36thrust24THRUST_300001_SM_1000_NS8cuda_cub10par_nosyncE - _ZN34_INTERNAL_39db10e0_4_k_cu_f46183d34cuda3std6ranges3__45__cpo4swapE)
_ZN34_INTERNAL_39db10e0_4_k_cu_f46183d34cuda3std6ranges3__45__cpo4swapE:
	.zero		1
	.type		_ZN34_INTERNAL_39db10e0_4_k_cu_f46183d36thrust24THRUST_300001_SM_1000_NS8cuda_cub10par_nosyncE,@object
	.size		_ZN34_INTERNAL_39db10e0_4_k_cu_f46183d36thrust24THRUST_300001_SM_1000_NS8cuda_cub10par_nosyncE,(_ZN34_INTERNAL_39db10e0_4_k_cu_f46183d36thrust24THRUST_300001_SM_1000_NS3seqE - _ZN34_INTERNAL_39db10e0_4_k_cu_f46183d36thrust24THRUST_300001_SM_1000_NS8cuda_cub10par_nosyncE)
_ZN34_INTERNAL_39db10e0_4_k_cu_f46183d36thrust24THRUST_300001_SM_1000_NS8cuda_cub10par_nosyncE:
	.zero		1
	.type		_ZN34_INTERNAL_39db10e0_4_k_cu_f46183d36thrust24THRUST_300001_SM_1000_NS3seqE,@object
	.size		_ZN34_INTERNAL_39db10e0_4_k_cu_f46183d36thrust24THRUST_300001_SM_1000_NS3seqE,(_ZN34_INTERNAL_39db10e0_4_k_cu_f46183d34cuda3std3__420unreachable_sentinelE - _ZN34_INTERNAL_39db10e0_4_k_cu_f46183d36thrust24THRUST_300001_SM_1000_NS3seqE)
_ZN34_INTERNAL_39db10e0_4_k_cu_f46183d36thrust24THRUST_300001_SM_1000_NS3seqE:
	.zero		1
	.type		_ZN34_INTERNAL_39db10e0_4_k_cu_f46183d34cuda3std3__420unreachable_sentinelE,@object
	.size		_ZN34_INTERNAL_39db10e0_4_k_cu_f46183d34cuda3std3__420unreachable_sentinelE,(_ZN34_INTERNAL_39db10e0_4_k_cu_f46183d34cuda3std6ranges3__45__cpo5ssizeE - _ZN34_INTERNAL_39db10e0_4_k_cu_f46183d34cuda3std3__420unreachable_sentinelE)
_ZN34_INTERNAL_39db10e0_4_k_cu_f46183d34cuda3std3__420unreachable_sentinelE:
	.zero		1
	.type		_ZN34_INTERNAL_39db10e0_4_k_cu_f46183d34cuda3std6ranges3__45__cpo5ssizeE,@object
	.size		_ZN34_INTERNAL_39db10e0_4_k_cu_f46183d34cuda3std6ranges3__45__cpo5ssizeE,(_ZN34_INTERNAL_39db10e0_4_k_cu_f46183d36thrust24THRUST_300001_SM_1000_NS12placeholders2_3E - _ZN34_INTERNAL_39db10e0_4_k_cu_f46183d34cuda3std6ranges3__45__cpo5ssizeE)
_ZN34_INTERNAL_39db10e0_4_k_cu_f46183d34cuda3std6ranges3__45__cpo5ssizeE:
	.zero		1
	.type		_ZN34_INTERNAL_39db10e0_4_k_cu_f46183d36thrust24THRUST_300001_SM_1000_NS12placeholders2_3E,@object
	.size		_ZN34_INTERNAL_39db10e0_4_k_cu_f46183d36thrust24THRUST_300001_SM_1000_NS12placeholders2_3E,(_ZN34_INTERNAL_39db10e0_4_k_cu_f46183d34cuda3std3__45__cpo4cendE - _ZN34_INTERNAL_39db10e0_4_k_cu_f46183d36thrust24THRUST_300001_SM_1000_NS12placeholders2_3E)
_ZN34_INTERNAL_39db10e0_4_k_cu_f46183d36thrust24THRUST_300001_SM_1000_NS12placeholders2_3E:
	.zero		1
	.type		_ZN34_INTERNAL_39db10e0_4_k_cu_f46183d34cuda3std3__45__cpo4cendE,@object
	.size		_ZN34_INTERNAL_39db10e0_4_k_cu_f46183d34cuda3std3__45__cpo4cendE,(_ZN34_INTERNAL_39db10e0_4_k_cu_f46183d34cuda3std6ranges3__45__cpo4cendE - _ZN34_INTERNAL_39db10e0_4_k_cu_f46183d34cuda3std3__45__cpo4cendE)
_ZN34_INTERNAL_39db10e0_4_k_cu_f46183d34cuda3std3__45__cpo4cendE:
	.zero		1
	.type		_ZN34_INTERNAL_39db10e0_4_k_cu_f46183d34cuda3std6ranges3__45__cpo4cendE,@object
	.size		_ZN34_INTERNAL_39db10e0_4_k_cu_f46183d34cuda3std6ranges3__45__cpo4cendE,(_ZN34_INTERNAL_39db10e0_4_k_cu_f46183d36thrust24THRUST_300001_SM_1000_NS12placeholders2_7E - _ZN34_INTERNAL_39db10e0_4_k_cu_f46183d34cuda3std6ranges3__45__cpo4cendE)
_ZN34_INTERNAL_39db10e0_4_k_cu_f46183d34cuda3std6ranges3__45__cpo4cendE:
	.zero		1
	.type		_ZN34_INTERNAL_39db10e0_4_k_cu_f46183d36thrust24THRUST_300001_SM_1000_NS12placeholders2_7E,@object
	.size		_ZN34_INTERNAL_39db10e0_4_k_cu_f46183d36thrust24THRUST_300001_SM_1000_NS12placeholders2_7E,(_ZN34_INTERNAL_39db10e0_4_k_cu_f46183d34cuda3std3__45__cpo5crendE - _ZN34_INTERNAL_39db10e0_4_k_cu_f46183d36thrust24THRUST_300001_SM_1000_NS12placeholders2_7E)
_ZN34_INTERNAL_39db10e0_4_k_cu_f46183d36thrust24THRUST_300001_SM_1000_NS12placeholders2_7E:
	.zero		1
	.type		_ZN34_INTERNAL_39db10e0_4_k_cu_f46183d34cuda3std3__45__cpo5crendE,@object
	.size		_ZN34_INTERNAL_39db10e0_4_k_cu_f46183d34cuda3std3__45__cpo5crendE,(_ZN34_INTERNAL_39db10e0_4_k_cu_f46183d34cuda3std6ranges3__45__cpo4prevE - _ZN34_INTERNAL_39db10e0_4_k_cu_f46183d34cuda3std3__45__cpo5crendE)
_ZN34_INTERNAL_39db10e0_4_k_cu_f46183d34cuda3std3__45__cpo5crendE:
	.zero		1
	.type		_ZN34_INTERNAL_39db10e0_4_k_cu_f46183d34cuda3std6ranges3__45__cpo4prevE,@object
	.size		_ZN34_INTERNAL_39db10e0_4_k_cu_f46183d34cuda3std6ranges3__45__cpo4prevE,(_ZN34_INTERNAL_39db10e0_4_k_cu_f46183d34cuda3std6ranges3__45__cpo9iter_moveE - _ZN34_INTERNAL_39db10e0_4_k_cu_f46183d34cuda3std6ranges3__45__cpo4prevE)
_ZN34_INTERNAL_39db10e0_4_k_cu_f46183d34cuda3std6ranges3__45__cpo4prevE:
	.zero		1
	.type		_ZN34_INTERNAL_39db10e0_4_k_cu_f46183d34cuda3std6ranges3__45__cpo9iter_moveE,@object
	.size		_ZN34_INTERNAL_39db10e0_4_k_cu_f46183d34cuda3std6ranges3__45__cpo9iter_moveE,(_ZN34_INTERNAL_39db10e0_4_k_cu_f46183d36thrust24THRUST_300001_SM_1000_NS6system6detail10sequential3seqE - _ZN34_INTERNAL_39db10e0_4_k_cu_f46183d34cuda3std6ranges3__45__cpo9iter_moveE)
_ZN34_INTERNAL_39db10e0_4_k_cu_f46183d34cuda3std6ranges3__45__cpo9iter_moveE:
	.zero		1
	.type		_ZN34_INTERNAL_39db10e0_4_k_cu_f46183d36thrust24THRUST_300001_SM_1000_NS6system6detail10sequential3seqE,@object
	.size		_ZN34_INTERNAL_39db10e0_4_k_cu_f46183d36thrust24THRUST_300001_SM_1000_NS6system6detail10sequential3seqE,(_ZN34_INTERNAL_39db10e0_4_k_cu_f46183d36thrust24THRUST_300001_SM_1000_NS12placeholders2_9E - _ZN34_INTERNAL_39db10e0_4_k_cu_f46183d36thrust24THRUST_300001_SM_1000_NS6system6detail10sequential3seqE)
_ZN34_INTERNAL_39db10e0_4_k_cu_f46183d36thrust24THRUST_300001_SM_1000_NS6system6detail10sequential3seqE:
	.zero		1
	.type		_ZN34_INTERNAL_39db10e0_4_k_cu_f46183d36thrust24THRUST_300001_SM_1000_NS12placeholders2_9E,@object
	.size		_ZN34_INTERNAL_39db10e0_4_k_cu_f46183d36thrust24THRUST_300001_SM_1000_NS12placeholders2_9E,(_ZN34_INTERNAL_39db10e0_4_k_cu_f46183d34cuda3std3__419piecewise_constructE - _ZN34_INTERNAL_39db10e0_4_k_cu_f46183d36thrust24THRUST_300001_SM_1000_NS12placeholders2_9E)
_ZN34_INTERNAL_39db10e0_4_k_cu_f46183d36thrust24THRUST_300001_SM_1000_NS12placeholders2_9E:
	.zero		1
	.type		_ZN34_INTERNAL_39db10e0_4_k_cu_f46183d34cuda3std3__419piecewise_constructE,@object
	.size		_ZN34_INTERNAL_39db10e0_4_k_cu_f46183d34cuda3std3__419piecewise_constructE,(_ZN34_INTERNAL_39db10e0_4_k_cu_f46183d34cuda3std6ranges3__45__cpo5cdataE - _ZN34_INTERNAL_39db10e0_4_k_cu_f46183d34cuda3std3__419piecewise_constructE)
_ZN34_INTERNAL_39db10e0_4_k_cu_f46183d34cuda3std3__419piecewise_constructE:
	.zero		1
	.type		_ZN34_INTERNAL_39db10e0_4_k_cu_f46183d34cuda3std6ranges3__45__cpo5cdataE,@object
	.size		_ZN34_INTERNAL_39db10e0_4_k_cu_f46183d34cuda3std6ranges3__45__cpo5cdataE,(_ZN34_INTERNAL_39db10e0_4_k_cu_f46183d36thrust24THRUST_300001_SM_1000_NS12placeholders2_1E - _ZN34_INTERNAL_39db10e0_4_k_cu_f46183d34cuda3std6ranges3__45__cpo5cdataE)
_ZN34_INTERNAL_39db10e0_4_k_cu_f46183d34cuda3std6ranges3__45__cpo5cdataE:
	.zero		1
	.type		_ZN34_INTERNAL_39db10e0_4_k_cu_f46183d36thrust24THRUST_300001_SM_1000_NS12placeholders2_1E,@object
	.size		_ZN34_INTERNAL_39db10e0_4_k_cu_f46183d36thrust24THRUST_300001_SM_1000_NS12placeholders2_1E,(_ZN34_INTERNAL_39db10e0_4_k_cu_f46183d34cuda3std3__45__cpo3endE - _ZN34_INTERNAL_39db10e0_4_k_cu_f46183d36thrust24THRUST_300001_SM_1000_NS12placeholders2_1E)
_ZN34_INTERNAL_39db10e0_4_k_cu_f46183d36thrust24THRUST_300001_SM_1000_NS12placeholders2_1E:
	.zero		1
	.type		_ZN34_INTERNAL_39db10e0_4_k_cu_f46183d34cuda3std3__45__cpo3endE,@object
	.size		_ZN34_INTERNAL_39db10e0_4_k_cu_f46183d34cuda3std3__45__cpo3endE,(_ZN34_INTERNAL_39db10e0_4_k_cu_f46183d34cuda3std6ranges3__45__cpo3endE - _ZN34_INTERNAL_39db10e0_4_k_cu_f46183d34cuda3std3__45__cpo3endE)
_ZN34_INTERNAL_39db10e0_4_k_cu_f46183d34cuda3std3__45__cpo3endE:
	.zero		1
	.type		_ZN34_INTERNAL_39db10e0_4_k_cu_f46183d34cuda3std6ranges3__45__cpo3endE,@object
	.size		_ZN34_INTERNAL_39db10e0_4_k_cu_f46183d34cuda3std6ranges3__45__cpo3endE,(_ZN34_INTERNAL_39db10e0_4_k_cu_f46183d36thrust24THRUST_300001_SM_1000_NS12placeholders2_5E - _ZN34_INTERNAL_39db10e0_4_k_cu_f46183d34cuda3std6ranges3__45__cpo3endE)
_ZN34_INTERNAL_39db10e0_4_k_cu_f46183d34cuda3std6ranges3__45__cpo3endE:
	.zero		1
	.type		_ZN34_INTERNAL_39db10e0_4_k_cu_f46183d36thrust24THRUST_300001_SM_1000_NS12placeholders2_5E,@object
	.size		_ZN34_INTERNAL_39db10e0_4_k_cu_f46183d36thrust24THRUST_300001_SM_1000_NS12placeholders2_5E,(_ZN34_INTERNAL_39db10e0_4_k_cu_f46183d34cuda3std3__45__cpo4rendE - _ZN34_INTERNAL_39db10e0_4_k_cu_f46183d36thrust24THRUST_300001_SM_1000_NS12placeholders2_5E)
_ZN34_INTERNAL_39db10e0_4_k_cu_f46183d36thrust24THRUST_300001_SM_1000_NS12placeholders2_5E:
	.zero		1
	.type		_ZN34_INTERNAL_39db10e0_4_k_cu_f46183d34cuda3std3__45__cpo4rendE,@object
	.size		_ZN34_INTERNAL_39db10e0_4_k_cu_f46183d34cuda3std3__45__cpo4rendE,(_ZN34_INTERNAL_39db10e0_4_k_cu_f46183d34cuda3std6ranges3__45__cpo9iter_swapE - _ZN34_INTERNAL_39db10e0_4_k_cu_f46183d34cuda3std3__45__cpo4rendE)
_ZN34_INTERNAL_39db10e0_4_k_cu_f46183d34cuda3std3__45__cpo4rendE:
	.zero		1
	.type		_ZN34_INTERNAL_39db10e0_4_k_cu_f46183d34cuda3std6ranges3__45__cpo9iter_swapE,@object
	.size		_ZN34_INTERNAL_39db10e0_4_k_cu_f46183d34cuda3std6ranges3__45__cpo9iter_swapE,(_ZN34_INTERNAL_39db10e0_4_k_cu_f46183d34cuda3std3__48unexpectE - _ZN34_INTERNAL_39db10e0_4_k_cu_f46183d34cuda3std6ranges3__45__cpo9iter_swapE)
_ZN34_INTERNAL_39db10e0_4_k_cu_f46183d34cuda3std6ranges3__45__cpo9iter_swapE:
	.zero		1
	.type		_ZN34_INTERNAL_39db10e0_4_k_cu_f46183d34cuda3std3__48unexpectE,@object
	.size		_ZN34_INTERNAL_39db10e0_4_k_cu_f46183d34cuda3std3__48unexpectE,(_ZN34_INTERNAL_39db10e0_4_k_cu_f46183d36thrust24THRUST_300001_SM_1000_NS8cuda_cub3parE - _ZN34_INTERNAL_39db10e0_4_k_cu_f46183d34cuda3std3__48unexpectE)
_ZN34_INTERNAL_39db10e0_4_k_cu_f46183d34cuda3std3__48unexpectE:
	.zero		1
	.type		_ZN34_INTERNAL_39db10e0_4_k_cu_f46183d36thrust24THRUST_300001_SM_1000_NS8cuda_cub3parE,@object
	.size		_ZN34_INTERNAL_39db10e0_4_k_cu_f46183d36thrust24THRUST_300001_SM_1000_NS8cuda_cub3parE,(.L_38 - _ZN34_INTERNAL_39db10e0_4_k_cu_f46183d36thrust24THRUST_300001_SM_1000_NS8cuda_cub3parE)
_ZN34_INTERNAL_39db10e0_4_k_cu_f46183d36thrust24THRUST_300001_SM_1000_NS8cuda_cub3parE:
	.zero		1
.L_38:


//--------------------- .nv.shared._Z19array_sum_blockwisePdiS_ --------------------------
	.section	.nv.shared._Z19array_sum_blockwisePdiS_,"aw",@nobits
	.sectionflags	@""
	.align	8
.nv.shared._Z19array_sum_blockwisePdiS_:
	.zero		3072


//--------------------- .nv.shared._Z10prefix_sumPKiPiS1_m --------------------------
	.section	.nv.shared._Z10prefix_sumPKiPiS1_m,"aw",@nobits
	.sectionflags	@""
	.align	4
.nv.shared._Z10prefix_sumPKiPiS1_m:
	.zero		1152


//--------------------- .nv.constant0._ZN3cub18CUB_300001_SM_10006detail11EmptyKernelIvEEvv --------------------------
	.section	.nv.constant0._ZN3cub18CUB_300001_SM_10006detail11EmptyKernelIvEEvv,"a",@progbits
	.sectionflags	@""
	.align	4
.nv.constant0._ZN3cub18CUB_300001_SM_10006detail11EmptyKernelIvEEvv:
	.zero		896


//--------------------- .nv.constant0._Z43bfs_loop_using_virtual_warp_for_cc_labelingPiS_S_S_S_PdS_S_iiS_id --------------------------
	.section	.nv.constant0._Z43bfs_loop_using_virtual_warp_for_cc_labelingPiS_S_S_S_PdS_S_iiS_id,"a",@progbits
	.sectionflags	@""
	.align	4
.nv.constant0._Z43bfs_loop_using_virtual_warp_for_cc_labelingPiS_S_S_S_PdS_S_iiS_id:
	.zero		992


//--------------------- .nv.constant0._Z17normalize_weightsPddii --------------------------
	.section	.nv.constant0._Z17normalize_weightsPddii,"a",@progbits
	.sectionflags	@""
	.align	4
.nv.constant0._Z17normalize_weightsPddii:
	.zero		920


//--------------------- .nv.constant0._Z19array_sum_blockwisePdiS_ --------------------------
	.section	.nv.constant0._Z19array_sum_blockwisePdiS_,"a",@progbits
	.sectionflags	@""
	.align	4
.nv.constant0._Z19array_sum_blockwisePdiS_:
	.zero		920


//--------------------- .nv.constant0._Z13update_weightPiS_S_S_S_PdS0_di --------------------------
	.section	.nv.constant0._Z13update_weightPiS_S_S_S_PdS0_di,"a",@progbits
	.sectionflags	@""
	.align	4
.nv.constant0._Z13update_weightPiS_S_S_S_PdS0_di:
	.zero		964


//--------------------- .nv.constant0._Z37calc_augmented_forman_ricci_curvaturePiS_S_S_S_PdS0_i --------------------------
	.section	.nv.constant0._Z37calc_augmented_forman_ricci_curvaturePiS_S_S_S_PdS0_i,"a",@progbits
	.sectionflags	@""
	.align	4
.nv.constant0._Z37calc_augmented_forman_ricci_curvaturePiS_S_S_S_PdS0_i:
	.zero		956


//--------------------- .nv.constant0._Z9copy_backPiS_i --------------------------
	.section	.nv.constant0._Z9copy_backPiS_i,"a",@progbits
	.sectionflags	@""
	.align	4
.nv.constant0._Z9copy_backPiS_i:
	.zero		916


//--------------------- .nv.constant0._Z10safe_shiftPiS_i --------------------------
	.section	.nv.constant0._Z10safe_shiftPiS_i,"a",@progbits
	.sectionflags	@""
	.align	4
.nv.constant0._Z10safe_shiftPiS_i:
	.zero		916


//--------------------- .nv.constant0._Z16shift_prefix_sumPii --------------------------
	.section	.nv.constant0._Z16shift_prefix_sumPii,"a",@progbits
	.sectionflags	@""
	.align	4
.nv.constant0._Z16shift_prefix_sumPii:
	.zero		908


//--------------------- .nv.constant0._Z16prefix_sum_finalPKiPiS1_m --------------------------
	.section	.nv.constant0._Z16prefix_sum_finalPKiPiS1_m,"a",@progbits
	.sectionflags	@""
	.align	4
.nv.constant0._Z16prefix_sum_finalPKiPiS1_m:
	.zero		928


//--------------------- .nv.constant0._Z10prefix_sumPKiPiS1_m --------------------------
	.section	.nv.constant0._Z10prefix_sumPKiPiS1_m,"a",@progbits
	.sectionflags	@""
	.align	4
.nv.constant0._Z10prefix_sumPKiPiS1_m:
	.zero		928


//--------------------- .nv.constant0._Z14bitonicSortGPUPdii --------------------------
	.section	.nv.constant0._Z14bitonicSortGPUPdii,"a",@progbits
	.sectionflags	@""
	.align	4
.nv.constant0._Z14bitonicSortGPUPdii:
	.zero		912


//--------------------- .nv.constant0._Z27copy_back_from_padded_arrayPdS_j --------------------------
	.section	.nv.constant0._Z27copy_back_from_padded_arrayPdS_j,"a",@progbits
	.sectionflags	@""
	.align	4
.nv.constant0._Z27copy_back_from_padded_arrayPdS_j:
	.zero		916


//--------------------- .nv.constant0._Z13copy_with_padPdS_jj --------------------------
	.section	.nv.constant0._Z13copy_with_padPdS_jj,"a",@progbits
	.sectionflags	@""
	.align	4
.nv.constant0._Z13copy_with_padPdS_jj:
	.zero		920


//--------------------- .nv.constant0._Z14init_on_devicePiii --------------------------
	.section	.nv.constant0._Z14init_on_devicePiii,"a",@progbits
	.sectionflags	@""
	.align	4
.nv.constant0._Z14init_on_devicePiii:
	.zero		912


//--------------------- .nv.constant0._Z18init_one_on_devicePdi --------------------------
	.section	.nv.constant0._Z18init_one_on_devicePdi,"a",@progbits
	.sectionflags	@""
	.align	4
.nv.constant0._Z18init_one_on_devicePdi:
	.zero		908


//--------------------- SYMBOLS --------------------------

	.type		.nv.reservedSmem.offset0,@object
	.size		.nv.reservedSmem.offset0,0x4
	.type		.nv.reservedSmem.cap,@object
	.size		.nv.reservedSmem.cap,0x4
